//
// Generated by NVIDIA NVVM Compiler
//
// Compiler Build ID: CL-36424714
// Cuda compilation tools, release 13.0, V13.0.88
// Based on NVVM 20.0.0
//

.version 9.0
.target sm_100
.address_size 64

	// .globl	_Z6invertPKdPdS1_PiS1_S1_S1_i
// _ZZ16lu_decompose_seqPdPiiE3Akk has been demoted

.visible .entry _Z6invertPKdPdS1_PiS1_S1_S1_i(
	.param .u64 .ptr .align 1 _Z6invertPKdPdS1_PiS1_S1_S1_i_param_0,
	.param .u64 .ptr .align 1 _Z6invertPKdPdS1_PiS1_S1_S1_i_param_1,
	.param .u64 .ptr .align 1 _Z6invertPKdPdS1_PiS1_S1_S1_i_param_2,
	.param .u64 .ptr .align 1 _Z6invertPKdPdS1_PiS1_S1_S1_i_param_3,
	.param .u64 .ptr .align 1 _Z6invertPKdPdS1_PiS1_S1_S1_i_param_4,
	.param .u64 .ptr .align 1 _Z6invertPKdPdS1_PiS1_S1_S1_i_param_5,
	.param .u64 .ptr .align 1 _Z6invertPKdPdS1_PiS1_S1_S1_i_param_6,
	.param .u32 _Z6invertPKdPdS1_PiS1_S1_S1_i_param_7
)
{
	.reg .pred 	%p<130>;
	.reg .b16 	%rs<40>;
	.reg .b32 	%r<424>;
	.reg .b64 	%rd<359>;
	.reg .b64 	%fd<595>;
	// demoted variable
	.shared .align 8 .f64 _ZZ16lu_decompose_seqPdPiiE3Akk;
	ld.param.u64 	%rd29, [_Z6invertPKdPdS1_PiS1_S1_S1_i_param_1];
	ld.param.u64 	%rd30, [_Z6invertPKdPdS1_PiS1_S1_S1_i_param_2];
	ld.param.u64 	%rd31, [_Z6invertPKdPdS1_PiS1_S1_S1_i_param_3];
	ld.param.u32 	%r147, [_Z6invertPKdPdS1_PiS1_S1_S1_i_param_7];
	cvta.to.global.u64 	%rd1, %rd29;
	cvta.to.global.u64 	%rd2, %rd31;
	cvta.to.global.u64 	%rd3, %rd30;
	mov.u32 	%r399, %tid.x;
	setp.ne.s32 	%p1, %r399, 0;
	setp.lt.s32 	%p2, %r147, 1;
	or.pred  	%p3, %p1, %p2;
	@%p3 bra 	$L__BB0_13;
	add.s32 	%r149, %r147, -1;
	and.b32  	%r2, %r147, 15;
	setp.lt.u32 	%p4, %r149, 15;
	mov.b32 	%r370, 0;
	@%p4 bra 	$L__BB0_4;
	and.b32  	%r370, %r147, 2147483632;
	mov.b32 	%r368, 0;
$L__BB0_3:
	.pragma "nounroll";
	mul.wide.u32 	%rd32, %r368, 4;
	add.s64 	%rd33, %rd2, %rd32;
	st.global.u32 	[%rd33], %r368;
	add.s32 	%r151, %r368, 1;
	st.global.u32 	[%rd33+4], %r151;
	add.s32 	%r152, %r368, 2;
	st.global.u32 	[%rd33+8], %r152;
	add.s32 	%r153, %r368, 3;
	st.global.u32 	[%rd33+12], %r153;
	add.s32 	%r154, %r368, 4;
	st.global.u32 	[%rd33+16], %r154;
	add.s32 	%r155, %r368, 5;
	st.global.u32 	[%rd33+20], %r155;
	add.s32 	%r156, %r368, 6;
	st.global.u32 	[%rd33+24], %r156;
	add.s32 	%r157, %r368, 7;
	st.global.u32 	[%rd33+28], %r157;
	add.s32 	%r158, %r368, 8;
	st.global.u32 	[%rd33+32], %r158;
	add.s32 	%r159, %r368, 9;
	st.global.u32 	[%rd33+36], %r159;
	add.s32 	%r160, %r368, 10;
	st.global.u32 	[%rd33+40], %r160;
	add.s32 	%r161, %r368, 11;
	st.global.u32 	[%rd33+44], %r161;
	add.s32 	%r162, %r368, 12;
	st.global.u32 	[%rd33+48], %r162;
	add.s32 	%r163, %r368, 13;
	st.global.u32 	[%rd33+52], %r163;
	add.s32 	%r164, %r368, 14;
	st.global.u32 	[%rd33+56], %r164;
	add.s32 	%r165, %r368, 15;
	st.global.u32 	[%rd33+60], %r165;
	add.s32 	%r368, %r368, 16;
	setp.ne.s32 	%p5, %r368, %r370;
	@%p5 bra 	$L__BB0_3;
$L__BB0_4:
	setp.eq.s32 	%p6, %r2, 0;
	@%p6 bra 	$L__BB0_13;
	and.b32  	%r7, %r147, 7;
	setp.lt.u32 	%p7, %r2, 8;
	@%p7 bra 	$L__BB0_7;
	mul.wide.u32 	%rd34, %r370, 4;
	add.s64 	%rd35, %rd2, %rd34;
	st.global.u32 	[%rd35], %r370;
	add.s32 	%r166, %r370, 1;
	st.global.u32 	[%rd35+4], %r166;
	add.s32 	%r167, %r370, 2;
	st.global.u32 	[%rd35+8], %r167;
	add.s32 	%r168, %r370, 3;
	st.global.u32 	[%rd35+12], %r168;
	add.s32 	%r169, %r370, 4;
	st.global.u32 	[%rd35+16], %r169;
	add.s32 	%r170, %r370, 5;
	st.global.u32 	[%rd35+20], %r170;
	add.s32 	%r171, %r370, 6;
	st.global.u32 	[%rd35+24], %r171;
	add.s32 	%r172, %r370, 7;
	st.global.u32 	[%rd35+28], %r172;
	add.s32 	%r370, %r370, 8;
$L__BB0_7:
	setp.eq.s32 	%p8, %r7, 0;
	@%p8 bra 	$L__BB0_13;
	and.b32  	%r10, %r147, 3;
	setp.lt.u32 	%p9, %r7, 4;
	@%p9 bra 	$L__BB0_10;
	mul.wide.u32 	%rd36, %r370, 4;
	add.s64 	%rd37, %rd2, %rd36;
	st.global.u32 	[%rd37], %r370;
	add.s32 	%r173, %r370, 1;
	st.global.u32 	[%rd37+4], %r173;
	add.s32 	%r174, %r370, 2;
	st.global.u32 	[%rd37+8], %r174;
	add.s32 	%r175, %r370, 3;
	st.global.u32 	[%rd37+12], %r175;
	add.s32 	%r370, %r370, 4;
$L__BB0_10:
	setp.eq.s32 	%p10, %r10, 0;
	@%p10 bra 	$L__BB0_13;
	mov.b32 	%r373, 0;
$L__BB0_12:
	.pragma "nounroll";
	mul.wide.u32 	%rd38, %r370, 4;
	add.s64 	%rd39, %rd2, %rd38;
	st.global.u32 	[%rd39], %r370;
	add.s32 	%r370, %r370, 1;
	add.s32 	%r373, %r373, 1;
	setp.ne.s32 	%p11, %r373, %r10;
	@%p11 bra 	$L__BB0_12;
$L__BB0_13:
	setp.lt.s32 	%p12, %r147, 1;
	@%p12 bra 	$L__BB0_63;
	mov.u32 	%r17, %ntid.x;
	add.s32 	%r18, %r147, -1;
	add.s32 	%r19, %r147, -2;
	cvt.u16.u32 	%rs1, %r147;
	and.b32  	%r20, %r147, 15;
	and.b32  	%r21, %r147, 7;
	and.b32  	%r22, %r147, 2147483632;
	and.b32  	%r23, %r147, 3;
	mov.b32 	%r374, 0;
	mov.b16 	%rs33, 0;
	mov.u16 	%rs34, %rs33;
	mov.u16 	%rs35, %rs33;
	bra.uni 	$L__BB0_17;
$L__BB0_15:
	mad.lo.s32 	%r284, %r392, %r147, %r24;
	mul.wide.s32 	%rd136, %r284, 8;
	add.s64 	%rd137, %rd3, %rd136;
	ld.global.f64 	%fd202, [%rd137];
	div.rn.f64 	%fd203, %fd202, %fd16;
	st.global.f64 	[%rd137], %fd203;
	add.s32 	%r392, %r392, %r17;
	setp.lt.s32 	%p68, %r392, %r147;
	@%p68 bra 	$L__BB0_15;
$L__BB0_16:
	setp.eq.s32 	%p78, %r374, %r147;
	add.s16 	%rs35, %rs35, 1;
	add.s16 	%rs34, %rs34, 1;
	add.s16 	%rs33, %rs33, 1;
	@%p78 bra 	$L__BB0_63;
$L__BB0_17:
	mov.u32 	%r24, %r374;
	setp.ne.s32 	%p13, %r399, 0;
	xor.b16  	%rs22, %rs33, 3;
	add.s16 	%rs10, %rs22, %rs1;
	not.b16 	%rs23, %rs34;
	add.s16 	%rs24, %rs23, %rs1;
	cvt.u32.u16 	%r178, %rs24;
	and.b32  	%r25, %r178, 7;
	add.s32 	%r26, %r25, -1;
	sub.s32 	%r27, %r18, %r24;
	sub.s32 	%r28, %r19, %r24;
	@%p13 bra 	$L__BB0_48;
	mul.lo.s32 	%r29, %r24, %r147;
	add.s32 	%r179, %r29, %r24;
	mul.wide.u32 	%rd40, %r179, 8;
	add.s64 	%rd4, %rd3, %rd40;
	ld.global.f64 	%fd48, [%rd4];
	abs.f64 	%fd578, %fd48;
	add.s32 	%r379, %r24, 1;
	setp.ge.s32 	%p14, %r379, %r147;
	mov.u32 	%r387, %r24;
	@%p14 bra 	$L__BB0_32;
	setp.lt.u32 	%p15, %r28, 15;
	mov.u32 	%r387, %r24;
	@%p15 bra 	$L__BB0_22;
	mov.b32 	%r377, 0;
	mov.u32 	%r387, %r24;
$L__BB0_21:
	.pragma "nounroll";
	mad.lo.s32 	%r182, %r379, %r147, %r24;
	mul.wide.u32 	%rd41, %r182, 8;
	add.s64 	%rd42, %rd3, %rd41;
	ld.global.f64 	%fd50, [%rd42];
	abs.f64 	%fd51, %fd50;
	setp.gt.f64 	%p16, %fd51, %fd578;
	selp.b32 	%r183, %r379, %r387, %p16;
	selp.f64 	%fd52, %fd51, %fd578, %p16;
	add.s32 	%r184, %r379, 1;
	add.s32 	%r185, %r182, %r147;
	mul.wide.u32 	%rd43, %r185, 8;
	add.s64 	%rd44, %rd3, %rd43;
	ld.global.f64 	%fd53, [%rd44];
	abs.f64 	%fd54, %fd53;
	setp.gt.f64 	%p17, %fd54, %fd52;
	selp.b32 	%r186, %r184, %r183, %p17;
	selp.f64 	%fd55, %fd54, %fd52, %p17;
	add.s32 	%r187, %r379, 2;
	add.s32 	%r188, %r185, %r147;
	mul.wide.u32 	%rd45, %r188, 8;
	add.s64 	%rd46, %rd3, %rd45;
	ld.global.f64 	%fd56, [%rd46];
	abs.f64 	%fd57, %fd56;
	setp.gt.f64 	%p18, %fd57, %fd55;
	selp.b32 	%r189, %r187, %r186, %p18;
	selp.f64 	%fd58, %fd57, %fd55, %p18;
	add.s32 	%r190, %r379, 3;
	add.s32 	%r191, %r188, %r147;
	mul.wide.u32 	%rd47, %r191, 8;
	add.s64 	%rd48, %rd3, %rd47;
	ld.global.f64 	%fd59, [%rd48];
	abs.f64 	%fd60, %fd59;
	setp.gt.f64 	%p19, %fd60, %fd58;
	selp.b32 	%r192, %r190, %r189, %p19;
	selp.f64 	%fd61, %fd60, %fd58, %p19;
	add.s32 	%r193, %r379, 4;
	add.s32 	%r194, %r191, %r147;
	mul.wide.u32 	%rd49, %r194, 8;
	add.s64 	%rd50, %rd3, %rd49;
	ld.global.f64 	%fd62, [%rd50];
	abs.f64 	%fd63, %fd62;
	setp.gt.f64 	%p20, %fd63, %fd61;
	selp.b32 	%r195, %r193, %r192, %p20;
	selp.f64 	%fd64, %fd63, %fd61, %p20;
	add.s32 	%r196, %r379, 5;
	add.s32 	%r197, %r194, %r147;
	mul.wide.u32 	%rd51, %r197, 8;
	add.s64 	%rd52, %rd3, %rd51;
	ld.global.f64 	%fd65, [%rd52];
	abs.f64 	%fd66, %fd65;
	setp.gt.f64 	%p21, %fd66, %fd64;
	selp.b32 	%r198, %r196, %r195, %p21;
	selp.f64 	%fd67, %fd66, %fd64, %p21;
	add.s32 	%r199, %r379, 6;
	add.s32 	%r200, %r197, %r147;
	mul.wide.u32 	%rd53, %r200, 8;
	add.s64 	%rd54, %rd3, %rd53;
	ld.global.f64 	%fd68, [%rd54];
	abs.f64 	%fd69, %fd68;
	setp.gt.f64 	%p22, %fd69, %fd67;
	selp.b32 	%r201, %r199, %r198, %p22;
	selp.f64 	%fd70, %fd69, %fd67, %p22;
	add.s32 	%r202, %r379, 7;
	add.s32 	%r203, %r200, %r147;
	mul.wide.u32 	%rd55, %r203, 8;
	add.s64 	%rd56, %rd3, %rd55;
	ld.global.f64 	%fd71, [%rd56];
	abs.f64 	%fd72, %fd71;
	setp.gt.f64 	%p23, %fd72, %fd70;
	selp.b32 	%r204, %r202, %r201, %p23;
	selp.f64 	%fd73, %fd72, %fd70, %p23;
	add.s32 	%r205, %r379, 8;
	add.s32 	%r206, %r203, %r147;
	mul.wide.u32 	%rd57, %r206, 8;
	add.s64 	%rd58, %rd3, %rd57;
	ld.global.f64 	%fd74, [%rd58];
	abs.f64 	%fd75, %fd74;
	setp.gt.f64 	%p24, %fd75, %fd73;
	selp.b32 	%r207, %r205, %r204, %p24;
	selp.f64 	%fd76, %fd75, %fd73, %p24;
	add.s32 	%r208, %r379, 9;
	add.s32 	%r209, %r206, %r147;
	mul.wide.u32 	%rd59, %r209, 8;
	add.s64 	%rd60, %rd3, %rd59;
	ld.global.f64 	%fd77, [%rd60];
	abs.f64 	%fd78, %fd77;
	setp.gt.f64 	%p25, %fd78, %fd76;
	selp.b32 	%r210, %r208, %r207, %p25;
	selp.f64 	%fd79, %fd78, %fd76, %p25;
	add.s32 	%r211, %r379, 10;
	add.s32 	%r212, %r209, %r147;
	mul.wide.u32 	%rd61, %r212, 8;
	add.s64 	%rd62, %rd3, %rd61;
	ld.global.f64 	%fd80, [%rd62];
	abs.f64 	%fd81, %fd80;
	setp.gt.f64 	%p26, %fd81, %fd79;
	selp.b32 	%r213, %r211, %r210, %p26;
	selp.f64 	%fd82, %fd81, %fd79, %p26;
	add.s32 	%r214, %r379, 11;
	add.s32 	%r215, %r212, %r147;
	mul.wide.u32 	%rd63, %r215, 8;
	add.s64 	%rd64, %rd3, %rd63;
	ld.global.f64 	%fd83, [%rd64];
	abs.f64 	%fd84, %fd83;
	setp.gt.f64 	%p27, %fd84, %fd82;
	selp.b32 	%r216, %r214, %r213, %p27;
	selp.f64 	%fd85, %fd84, %fd82, %p27;
	add.s32 	%r217, %r379, 12;
	add.s32 	%r218, %r215, %r147;
	mul.wide.u32 	%rd65, %r218, 8;
	add.s64 	%rd66, %rd3, %rd65;
	ld.global.f64 	%fd86, [%rd66];
	abs.f64 	%fd87, %fd86;
	setp.gt.f64 	%p28, %fd87, %fd85;
	selp.b32 	%r219, %r217, %r216, %p28;
	selp.f64 	%fd88, %fd87, %fd85, %p28;
	add.s32 	%r220, %r379, 13;
	add.s32 	%r221, %r218, %r147;
	mul.wide.u32 	%rd67, %r221, 8;
	add.s64 	%rd68, %rd3, %rd67;
	ld.global.f64 	%fd89, [%rd68];
	abs.f64 	%fd90, %fd89;
	setp.gt.f64 	%p29, %fd90, %fd88;
	selp.b32 	%r222, %r220, %r219, %p29;
	selp.f64 	%fd91, %fd90, %fd88, %p29;
	add.s32 	%r223, %r379, 14;
	add.s32 	%r224, %r221, %r147;
	mul.wide.u32 	%rd69, %r224, 8;
	add.s64 	%rd70, %rd3, %rd69;
	ld.global.f64 	%fd92, [%rd70];
	abs.f64 	%fd93, %fd92;
	setp.gt.f64 	%p30, %fd93, %fd91;
	selp.b32 	%r225, %r223, %r222, %p30;
	selp.f64 	%fd94, %fd93, %fd91, %p30;
	add.s32 	%r226, %r379, 15;
	add.s32 	%r227, %r224, %r147;
	mul.wide.u32 	%rd71, %r227, 8;
	add.s64 	%rd72, %rd3, %rd71;
	ld.global.f64 	%fd95, [%rd72];
	abs.f64 	%fd96, %fd95;
	setp.gt.f64 	%p31, %fd96, %fd94;
	selp.b32 	%r387, %r226, %r225, %p31;
	selp.f64 	%fd578, %fd96, %fd94, %p31;
	add.s32 	%r379, %r379, 16;
	add.s32 	%r377, %r377, 16;
	and.b32  	%r228, %r27, -16;
	setp.ne.s32 	%p32, %r377, %r228;
	@%p32 bra 	$L__BB0_21;
$L__BB0_22:
	and.b32  	%r229, %r27, 15;
	setp.eq.s32 	%p33, %r229, 0;
	@%p33 bra 	$L__BB0_32;
	not.b16 	%rs25, %rs35;
	add.s16 	%rs26, %rs25, %rs1;
	cvt.u32.u16 	%r231, %rs26;
	and.b32  	%r40, %r231, 15;
	add.s32 	%r232, %r40, -1;
	setp.lt.u32 	%p34, %r232, 7;
	@%p34 bra 	$L__BB0_25;
	mad.lo.s32 	%r233, %r379, %r147, %r24;
	mul.wide.u32 	%rd73, %r233, 8;
	add.s64 	%rd74, %rd3, %rd73;
	ld.global.f64 	%fd98, [%rd74];
	abs.f64 	%fd99, %fd98;
	setp.gt.f64 	%p35, %fd99, %fd578;
	selp.b32 	%r234, %r379, %r387, %p35;
	selp.f64 	%fd100, %fd99, %fd578, %p35;
	add.s32 	%r235, %r379, 1;
	add.s32 	%r236, %r233, %r147;
	mul.wide.u32 	%rd75, %r236, 8;
	add.s64 	%rd76, %rd3, %rd75;
	ld.global.f64 	%fd101, [%rd76];
	abs.f64 	%fd102, %fd101;
	setp.gt.f64 	%p36, %fd102, %fd100;
	selp.b32 	%r237, %r235, %r234, %p36;
	selp.f64 	%fd103, %fd102, %fd100, %p36;
	add.s32 	%r238, %r379, 2;
	add.s32 	%r239, %r236, %r147;
	mul.wide.u32 	%rd77, %r239, 8;
	add.s64 	%rd78, %rd3, %rd77;
	ld.global.f64 	%fd104, [%rd78];
	abs.f64 	%fd105, %fd104;
	setp.gt.f64 	%p37, %fd105, %fd103;
	selp.b32 	%r240, %r238, %r237, %p37;
	selp.f64 	%fd106, %fd105, %fd103, %p37;
	add.s32 	%r241, %r379, 3;
	add.s32 	%r242, %r239, %r147;
	mul.wide.u32 	%rd79, %r242, 8;
	add.s64 	%rd80, %rd3, %rd79;
	ld.global.f64 	%fd107, [%rd80];
	abs.f64 	%fd108, %fd107;
	setp.gt.f64 	%p38, %fd108, %fd106;
	selp.b32 	%r243, %r241, %r240, %p38;
	selp.f64 	%fd109, %fd108, %fd106, %p38;
	add.s32 	%r244, %r379, 4;
	add.s32 	%r245, %r242, %r147;
	mul.wide.u32 	%rd81, %r245, 8;
	add.s64 	%rd82, %rd3, %rd81;
	ld.global.f64 	%fd110, [%rd82];
	abs.f64 	%fd111, %fd110;
	setp.gt.f64 	%p39, %fd111, %fd109;
	selp.b32 	%r246, %r244, %r243, %p39;
	selp.f64 	%fd112, %fd111, %fd109, %p39;
	add.s32 	%r247, %r379, 5;
	add.s32 	%r248, %r245, %r147;
	mul.wide.u32 	%rd83, %r248, 8;
	add.s64 	%rd84, %rd3, %rd83;
	ld.global.f64 	%fd113, [%rd84];
	abs.f64 	%fd114, %fd113;
	setp.gt.f64 	%p40, %fd114, %fd112;
	selp.b32 	%r249, %r247, %r246, %p40;
	selp.f64 	%fd115, %fd114, %fd112, %p40;
	add.s32 	%r250, %r379, 6;
	add.s32 	%r251, %r248, %r147;
	mul.wide.u32 	%rd85, %r251, 8;
	add.s64 	%rd86, %rd3, %rd85;
	ld.global.f64 	%fd116, [%rd86];
	abs.f64 	%fd117, %fd116;
	setp.gt.f64 	%p41, %fd117, %fd115;
	selp.b32 	%r252, %r250, %r249, %p41;
	selp.f64 	%fd118, %fd117, %fd115, %p41;
	add.s32 	%r253, %r379, 7;
	add.s32 	%r254, %r251, %r147;
	mul.wide.u32 	%rd87, %r254, 8;
	add.s64 	%rd88, %rd3, %rd87;
	ld.global.f64 	%fd119, [%rd88];
	abs.f64 	%fd120, %fd119;
	setp.gt.f64 	%p42, %fd120, %fd118;
	selp.b32 	%r387, %r253, %r252, %p42;
	selp.f64 	%fd578, %fd120, %fd118, %p42;
	add.s32 	%r379, %r379, 8;
$L__BB0_25:
	and.b32  	%r255, %r40, 7;
	setp.eq.s32 	%p43, %r255, 0;
	@%p43 bra 	$L__BB0_32;
	and.b32  	%r46, %r25, 3;
	setp.lt.u32 	%p44, %r26, 3;
	@%p44 bra 	$L__BB0_28;
	mad.lo.s32 	%r257, %r379, %r147, %r24;
	mul.wide.u32 	%rd89, %r257, 8;
	add.s64 	%rd90, %rd3, %rd89;
	ld.global.f64 	%fd122, [%rd90];
	abs.f64 	%fd123, %fd122;
	setp.gt.f64 	%p45, %fd123, %fd578;
	selp.b32 	%r258, %r379, %r387, %p45;
	selp.f64 	%fd124, %fd123, %fd578, %p45;
	add.s32 	%r259, %r379, 1;
	add.s32 	%r260, %r257, %r147;
	mul.wide.u32 	%rd91, %r260, 8;
	add.s64 	%rd92, %rd3, %rd91;
	ld.global.f64 	%fd125, [%rd92];
	abs.f64 	%fd126, %fd125;
	setp.gt.f64 	%p46, %fd126, %fd124;
	selp.b32 	%r261, %r259, %r258, %p46;
	selp.f64 	%fd127, %fd126, %fd124, %p46;
	add.s32 	%r262, %r379, 2;
	add.s32 	%r263, %r260, %r147;
	mul.wide.u32 	%rd93, %r263, 8;
	add.s64 	%rd94, %rd3, %rd93;
	ld.global.f64 	%fd128, [%rd94];
	abs.f64 	%fd129, %fd128;
	setp.gt.f64 	%p47, %fd129, %fd127;
	selp.b32 	%r264, %r262, %r261, %p47;
	selp.f64 	%fd130, %fd129, %fd127, %p47;
	add.s32 	%r265, %r379, 3;
	add.s32 	%r266, %r263, %r147;
	mul.wide.u32 	%rd95, %r266, 8;
	add.s64 	%rd96, %rd3, %rd95;
	ld.global.f64 	%fd131, [%rd96];
	abs.f64 	%fd132, %fd131;
	setp.gt.f64 	%p48, %fd132, %fd130;
	selp.b32 	%r387, %r265, %r264, %p48;
	selp.f64 	%fd578, %fd132, %fd130, %p48;
	add.s32 	%r379, %r379, 4;
$L__BB0_28:
	setp.eq.s32 	%p49, %r46, 0;
	@%p49 bra 	$L__BB0_32;
	mad.lo.s32 	%r52, %r379, %r147, %r24;
	mul.wide.u32 	%rd97, %r52, 8;
	add.s64 	%rd98, %rd3, %rd97;
	ld.global.f64 	%fd133, [%rd98];
	abs.f64 	%fd134, %fd133;
	setp.gt.f64 	%p50, %fd134, %fd578;
	selp.b32 	%r387, %r379, %r387, %p50;
	selp.f64 	%fd578, %fd134, %fd578, %p50;
	setp.eq.s32 	%p51, %r46, 1;
	@%p51 bra 	$L__BB0_32;
	add.s32 	%r267, %r379, 1;
	add.s32 	%r54, %r52, %r147;
	mul.wide.u32 	%rd99, %r54, 8;
	add.s64 	%rd100, %rd3, %rd99;
	ld.global.f64 	%fd135, [%rd100];
	abs.f64 	%fd136, %fd135;
	setp.gt.f64 	%p52, %fd136, %fd578;
	selp.b32 	%r387, %r267, %r387, %p52;
	selp.f64 	%fd578, %fd136, %fd578, %p52;
	setp.eq.s32 	%p53, %r46, 2;
	@%p53 bra 	$L__BB0_32;
	add.s32 	%r268, %r379, 2;
	add.s32 	%r269, %r54, %r147;
	mul.wide.u32 	%rd101, %r269, 8;
	add.s64 	%rd102, %rd3, %rd101;
	ld.global.f64 	%fd137, [%rd102];
	abs.f64 	%fd138, %fd137;
	setp.gt.f64 	%p54, %fd138, %fd578;
	selp.b32 	%r387, %r268, %r387, %p54;
	selp.f64 	%fd578, %fd138, %fd578, %p54;
$L__BB0_32:
	setp.eq.f64 	%p55, %fd578, 0d0000000000000000;
	@%p55 bra 	$L__BB0_63;
	setp.eq.s32 	%p56, %r387, %r24;
	@%p56 bra 	$L__BB0_47;
	setp.lt.u32 	%p57, %r18, 15;
	mul.wide.u32 	%rd103, %r24, 4;
	add.s64 	%rd104, %rd2, %rd103;
	mul.wide.s32 	%rd105, %r387, 4;
	add.s64 	%rd106, %rd2, %rd105;
	ld.global.u32 	%r271, [%rd104];
	ld.global.u32 	%r272, [%rd106];
	st.global.u32 	[%rd104], %r272;
	st.global.u32 	[%rd106], %r271;
	mul.lo.s32 	%r58, %r387, %r147;
	mov.b32 	%r390, 0;
	@%p57 bra 	$L__BB0_37;
	mov.b32 	%r388, 0;
$L__BB0_36:
	.pragma "nounroll";
	add.s32 	%r274, %r388, %r29;
	mul.wide.u32 	%rd107, %r274, 8;
	add.s64 	%rd108, %rd3, %rd107;
	add.s32 	%r275, %r388, %r58;
	mul.wide.s32 	%rd109, %r275, 8;
	add.s64 	%rd110, %rd3, %rd109;
	ld.global.f64 	%fd139, [%rd108];
	ld.global.f64 	%fd140, [%rd110];
	st.global.f64 	[%rd108], %fd140;
	st.global.f64 	[%rd110], %fd139;
	ld.global.f64 	%fd141, [%rd108+8];
	ld.global.f64 	%fd142, [%rd110+8];
	st.global.f64 	[%rd108+8], %fd142;
	st.global.f64 	[%rd110+8], %fd141;
	ld.global.f64 	%fd143, [%rd108+16];
	ld.global.f64 	%fd144, [%rd110+16];
	st.global.f64 	[%rd108+16], %fd144;
	st.global.f64 	[%rd110+16], %fd143;
	ld.global.f64 	%fd145, [%rd108+24];
	ld.global.f64 	%fd146, [%rd110+24];
	st.global.f64 	[%rd108+24], %fd146;
	st.global.f64 	[%rd110+24], %fd145;
	ld.global.f64 	%fd147, [%rd108+32];
	ld.global.f64 	%fd148, [%rd110+32];
	st.global.f64 	[%rd108+32], %fd148;
	st.global.f64 	[%rd110+32], %fd147;
	ld.global.f64 	%fd149, [%rd108+40];
	ld.global.f64 	%fd150, [%rd110+40];
	st.global.f64 	[%rd108+40], %fd150;
	st.global.f64 	[%rd110+40], %fd149;
	ld.global.f64 	%fd151, [%rd108+48];
	ld.global.f64 	%fd152, [%rd110+48];
	st.global.f64 	[%rd108+48], %fd152;
	st.global.f64 	[%rd110+48], %fd151;
	ld.global.f64 	%fd153, [%rd108+56];
	ld.global.f64 	%fd154, [%rd110+56];
	st.global.f64 	[%rd108+56], %fd154;
	st.global.f64 	[%rd110+56], %fd153;
	ld.global.f64 	%fd155, [%rd108+64];
	ld.global.f64 	%fd156, [%rd110+64];
	st.global.f64 	[%rd108+64], %fd156;
	st.global.f64 	[%rd110+64], %fd155;
	ld.global.f64 	%fd157, [%rd108+72];
	ld.global.f64 	%fd158, [%rd110+72];
	st.global.f64 	[%rd108+72], %fd158;
	st.global.f64 	[%rd110+72], %fd157;
	ld.global.f64 	%fd159, [%rd108+80];
	ld.global.f64 	%fd160, [%rd110+80];
	st.global.f64 	[%rd108+80], %fd160;
	st.global.f64 	[%rd110+80], %fd159;
	ld.global.f64 	%fd161, [%rd108+88];
	ld.global.f64 	%fd162, [%rd110+88];
	st.global.f64 	[%rd108+88], %fd162;
	st.global.f64 	[%rd110+88], %fd161;
	ld.global.f64 	%fd163, [%rd108+96];
	ld.global.f64 	%fd164, [%rd110+96];
	st.global.f64 	[%rd108+96], %fd164;
	st.global.f64 	[%rd110+96], %fd163;
	ld.global.f64 	%fd165, [%rd108+104];
	ld.global.f64 	%fd166, [%rd110+104];
	st.global.f64 	[%rd108+104], %fd166;
	st.global.f64 	[%rd110+104], %fd165;
	ld.global.f64 	%fd167, [%rd108+112];
	ld.global.f64 	%fd168, [%rd110+112];
	st.global.f64 	[%rd108+112], %fd168;
	st.global.f64 	[%rd110+112], %fd167;
	ld.global.f64 	%fd169, [%rd108+120];
	ld.global.f64 	%fd170, [%rd110+120];
	st.global.f64 	[%rd108+120], %fd170;
	st.global.f64 	[%rd110+120], %fd169;
	add.s32 	%r388, %r388, 16;
	setp.ne.s32 	%p58, %r388, %r22;
	mov.u32 	%r390, %r22;
	@%p58 bra 	$L__BB0_36;
$L__BB0_37:
	setp.eq.s32 	%p59, %r20, 0;
	@%p59 bra 	$L__BB0_47;
	add.s32 	%r276, %r20, -1;
	setp.lt.u32 	%p60, %r276, 7;
	@%p60 bra 	$L__BB0_40;
	add.s32 	%r277, %r390, %r29;
	mul.wide.u32 	%rd111, %r277, 8;
	add.s64 	%rd112, %rd3, %rd111;
	add.s32 	%r278, %r390, %r58;
	mul.wide.s32 	%rd113, %r278, 8;
	add.s64 	%rd114, %rd3, %rd113;
	ld.global.f64 	%fd171, [%rd112];
	ld.global.f64 	%fd172, [%rd114];
	st.global.f64 	[%rd112], %fd172;
	st.global.f64 	[%rd114], %fd171;
	cvt.u64.u32 	%rd115, %r29;
	cvt.u64.u32 	%rd116, %r390;
	add.s64 	%rd117, %rd116, %rd115;
	shl.b64 	%rd118, %rd117, 3;
	add.s64 	%rd119, %rd3, %rd118;
	ld.global.f64 	%fd173, [%rd119+8];
	ld.global.f64 	%fd174, [%rd114+8];
	st.global.f64 	[%rd119+8], %fd174;
	st.global.f64 	[%rd114+8], %fd173;
	ld.global.f64 	%fd175, [%rd119+16];
	ld.global.f64 	%fd176, [%rd114+16];
	st.global.f64 	[%rd119+16], %fd176;
	st.global.f64 	[%rd114+16], %fd175;
	ld.global.f64 	%fd177, [%rd119+24];
	ld.global.f64 	%fd178, [%rd114+24];
	st.global.f64 	[%rd119+24], %fd178;
	st.global.f64 	[%rd114+24], %fd177;
	ld.global.f64 	%fd179, [%rd119+32];
	ld.global.f64 	%fd180, [%rd114+32];
	st.global.f64 	[%rd119+32], %fd180;
	st.global.f64 	[%rd114+32], %fd179;
	ld.global.f64 	%fd181, [%rd119+40];
	ld.global.f64 	%fd182, [%rd114+40];
	st.global.f64 	[%rd119+40], %fd182;
	st.global.f64 	[%rd114+40], %fd181;
	ld.global.f64 	%fd183, [%rd119+48];
	ld.global.f64 	%fd184, [%rd114+48];
	st.global.f64 	[%rd119+48], %fd184;
	st.global.f64 	[%rd114+48], %fd183;
	ld.global.f64 	%fd185, [%rd119+56];
	ld.global.f64 	%fd186, [%rd114+56];
	st.global.f64 	[%rd119+56], %fd186;
	st.global.f64 	[%rd114+56], %fd185;
	add.s32 	%r390, %r390, 8;
$L__BB0_40:
	setp.eq.s32 	%p61, %r21, 0;
	@%p61 bra 	$L__BB0_47;
	add.s32 	%r279, %r21, -1;
	setp.lt.u32 	%p62, %r279, 3;
	@%p62 bra 	$L__BB0_43;
	add.s32 	%r280, %r390, %r29;
	mul.wide.u32 	%rd120, %r280, 8;
	add.s64 	%rd121, %rd3, %rd120;
	add.s32 	%r281, %r390, %r58;
	mul.wide.s32 	%rd122, %r281, 8;
	add.s64 	%rd123, %rd3, %rd122;
	ld.global.f64 	%fd187, [%rd121];
	ld.global.f64 	%fd188, [%rd123];
	st.global.f64 	[%rd121], %fd188;
	st.global.f64 	[%rd123], %fd187;
	cvt.u64.u32 	%rd124, %r29;
	cvt.u64.u32 	%rd125, %r390;
	add.s64 	%rd126, %rd125, %rd124;
	shl.b64 	%rd127, %rd126, 3;
	add.s64 	%rd128, %rd3, %rd127;
	ld.global.f64 	%fd189, [%rd128+8];
	ld.global.f64 	%fd190, [%rd123+8];
	st.global.f64 	[%rd128+8], %fd190;
	st.global.f64 	[%rd123+8], %fd189;
	ld.global.f64 	%fd191, [%rd128+16];
	ld.global.f64 	%fd192, [%rd123+16];
	st.global.f64 	[%rd128+16], %fd192;
	st.global.f64 	[%rd123+16], %fd191;
	ld.global.f64 	%fd193, [%rd128+24];
	ld.global.f64 	%fd194, [%rd123+24];
	st.global.f64 	[%rd128+24], %fd194;
	st.global.f64 	[%rd123+24], %fd193;
	add.s32 	%r390, %r390, 4;
$L__BB0_43:
	setp.eq.s32 	%p63, %r23, 0;
	@%p63 bra 	$L__BB0_47;
	setp.eq.s32 	%p64, %r23, 1;
	add.s32 	%r282, %r390, %r29;
	mul.wide.u32 	%rd129, %r282, 8;
	add.s64 	%rd130, %rd3, %rd129;
	add.s32 	%r283, %r390, %r58;
	mul.wide.s32 	%rd131, %r283, 8;
	add.s64 	%rd5, %rd3, %rd131;
	ld.global.f64 	%fd195, [%rd130];
	ld.global.f64 	%fd196, [%rd5];
	st.global.f64 	[%rd130], %fd196;
	st.global.f64 	[%rd5], %fd195;
	@%p64 bra 	$L__BB0_47;
	setp.eq.s32 	%p65, %r23, 2;
	cvt.u64.u32 	%rd132, %r29;
	cvt.u64.u32 	%rd133, %r390;
	add.s64 	%rd134, %rd133, %rd132;
	shl.b64 	%rd135, %rd134, 3;
	add.s64 	%rd6, %rd3, %rd135;
	ld.global.f64 	%fd197, [%rd6+8];
	ld.global.f64 	%fd198, [%rd5+8];
	st.global.f64 	[%rd6+8], %fd198;
	st.global.f64 	[%rd5+8], %fd197;
	@%p65 bra 	$L__BB0_47;
	ld.global.f64 	%fd199, [%rd6+16];
	ld.global.f64 	%fd200, [%rd5+16];
	st.global.f64 	[%rd6+16], %fd200;
	st.global.f64 	[%rd5+16], %fd199;
$L__BB0_47:
	ld.global.f64 	%fd201, [%rd4];
	st.shared.f64 	[_ZZ16lu_decompose_seqPdPiiE3Akk], %fd201;
$L__BB0_48:
	bar.sync 	0;
	add.s32 	%r374, %r24, 1;
	add.s32 	%r392, %r374, %r399;
	setp.ge.s32 	%p66, %r392, %r147;
	@%p66 bra 	$L__BB0_16;
	ld.shared.f64 	%fd16, [_ZZ16lu_decompose_seqPdPiiE3Akk];
	setp.lt.s32 	%p67, %r374, %r147;
	mul.lo.s32 	%r68, %r24, %r147;
	@%p67 bra 	$L__BB0_50;
	bra.uni 	$L__BB0_15;
$L__BB0_50:
	and.b32  	%r69, %r27, -8;
	and.b32  	%r70, %r25, 3;
$L__BB0_51:
	setp.lt.u32 	%p69, %r28, 7;
	mul.lo.s32 	%r72, %r392, %r147;
	add.s32 	%r286, %r72, %r24;
	mul.wide.s32 	%rd138, %r286, 8;
	add.s64 	%rd139, %rd3, %rd138;
	ld.global.f64 	%fd204, [%rd139];
	div.rn.f64 	%fd17, %fd204, %fd16;
	st.global.f64 	[%rd139], %fd17;
	mov.u32 	%r395, %r374;
	@%p69 bra 	$L__BB0_54;
	mov.b32 	%r394, 0;
	mov.u32 	%r395, %r374;
$L__BB0_53:
	.pragma "nounroll";
	add.s32 	%r288, %r395, %r68;
	mul.wide.u32 	%rd140, %r288, 8;
	add.s64 	%rd141, %rd3, %rd140;
	ld.global.f64 	%fd205, [%rd141];
	mul.f64 	%fd206, %fd17, %fd205;
	add.s32 	%r289, %r395, %r72;
	mul.wide.s32 	%rd142, %r289, 8;
	add.s64 	%rd143, %rd3, %rd142;
	ld.global.f64 	%fd207, [%rd143];
	sub.f64 	%fd208, %fd207, %fd206;
	st.global.f64 	[%rd143], %fd208;
	ld.global.f64 	%fd209, [%rd141+8];
	mul.f64 	%fd210, %fd17, %fd209;
	ld.global.f64 	%fd211, [%rd143+8];
	sub.f64 	%fd212, %fd211, %fd210;
	st.global.f64 	[%rd143+8], %fd212;
	ld.global.f64 	%fd213, [%rd141+16];
	mul.f64 	%fd214, %fd17, %fd213;
	ld.global.f64 	%fd215, [%rd143+16];
	sub.f64 	%fd216, %fd215, %fd214;
	st.global.f64 	[%rd143+16], %fd216;
	ld.global.f64 	%fd217, [%rd141+24];
	mul.f64 	%fd218, %fd17, %fd217;
	ld.global.f64 	%fd219, [%rd143+24];
	sub.f64 	%fd220, %fd219, %fd218;
	st.global.f64 	[%rd143+24], %fd220;
	ld.global.f64 	%fd221, [%rd141+32];
	mul.f64 	%fd222, %fd17, %fd221;
	ld.global.f64 	%fd223, [%rd143+32];
	sub.f64 	%fd224, %fd223, %fd222;
	st.global.f64 	[%rd143+32], %fd224;
	ld.global.f64 	%fd225, [%rd141+40];
	mul.f64 	%fd226, %fd17, %fd225;
	ld.global.f64 	%fd227, [%rd143+40];
	sub.f64 	%fd228, %fd227, %fd226;
	st.global.f64 	[%rd143+40], %fd228;
	ld.global.f64 	%fd229, [%rd141+48];
	mul.f64 	%fd230, %fd17, %fd229;
	ld.global.f64 	%fd231, [%rd143+48];
	sub.f64 	%fd232, %fd231, %fd230;
	st.global.f64 	[%rd143+48], %fd232;
	ld.global.f64 	%fd233, [%rd141+56];
	mul.f64 	%fd234, %fd17, %fd233;
	ld.global.f64 	%fd235, [%rd143+56];
	sub.f64 	%fd236, %fd235, %fd234;
	st.global.f64 	[%rd143+56], %fd236;
	add.s32 	%r395, %r395, 8;
	add.s32 	%r394, %r394, 8;
	setp.ne.s32 	%p70, %r394, %r69;
	@%p70 bra 	$L__BB0_53;
$L__BB0_54:
	sub.s32 	%r290, %r18, %r24;
	and.b32  	%r291, %r290, 7;
	setp.eq.s32 	%p71, %r291, 0;
	@%p71 bra 	$L__BB0_62;
	setp.lt.u32 	%p72, %r26, 3;
	@%p72 bra 	$L__BB0_57;
	add.s32 	%r292, %r395, %r68;
	mul.wide.u32 	%rd144, %r292, 8;
	add.s64 	%rd145, %rd3, %rd144;
	ld.global.f64 	%fd237, [%rd145];
	mul.f64 	%fd238, %fd17, %fd237;
	add.s32 	%r293, %r395, %r72;
	mul.wide.s32 	%rd146, %r293, 8;
	add.s64 	%rd147, %rd3, %rd146;
	ld.global.f64 	%fd239, [%rd147];
	sub.f64 	%fd240, %fd239, %fd238;
	st.global.f64 	[%rd147], %fd240;
	cvt.u64.u32 	%rd148, %r68;
	cvt.u64.u32 	%rd149, %r395;
	add.s64 	%rd150, %rd149, %rd148;
	shl.b64 	%rd151, %rd150, 3;
	add.s64 	%rd152, %rd3, %rd151;
	ld.global.f64 	%fd241, [%rd152+8];
	mul.f64 	%fd242, %fd17, %fd241;
	ld.global.f64 	%fd243, [%rd147+8];
	sub.f64 	%fd244, %fd243, %fd242;
	st.global.f64 	[%rd147+8], %fd244;
	ld.global.f64 	%fd245, [%rd152+16];
	mul.f64 	%fd246, %fd17, %fd245;
	ld.global.f64 	%fd247, [%rd147+16];
	sub.f64 	%fd248, %fd247, %fd246;
	st.global.f64 	[%rd147+16], %fd248;
	ld.global.f64 	%fd249, [%rd152+24];
	mul.f64 	%fd250, %fd17, %fd249;
	ld.global.f64 	%fd251, [%rd147+24];
	sub.f64 	%fd252, %fd251, %fd250;
	st.global.f64 	[%rd147+24], %fd252;
	add.s32 	%r395, %r395, 4;
$L__BB0_57:
	setp.eq.s32 	%p73, %r70, 0;
	@%p73 bra 	$L__BB0_62;
	and.b16  	%rs27, %rs10, 3;
	setp.eq.s16 	%p74, %rs27, 1;
	@%p74 bra 	$L__BB0_60;
	add.s32 	%r294, %r395, %r68;
	mul.wide.u32 	%rd153, %r294, 8;
	add.s64 	%rd154, %rd3, %rd153;
	ld.global.f64 	%fd253, [%rd154];
	mul.f64 	%fd254, %fd17, %fd253;
	add.s32 	%r295, %r395, %r72;
	mul.wide.s32 	%rd155, %r295, 8;
	add.s64 	%rd156, %rd3, %rd155;
	ld.global.f64 	%fd255, [%rd156];
	sub.f64 	%fd256, %fd255, %fd254;
	st.global.f64 	[%rd156], %fd256;
	cvt.u64.u32 	%rd157, %r68;
	cvt.u64.u32 	%rd158, %r395;
	add.s64 	%rd159, %rd158, %rd157;
	shl.b64 	%rd160, %rd159, 3;
	add.s64 	%rd161, %rd3, %rd160;
	ld.global.f64 	%fd257, [%rd161+8];
	mul.f64 	%fd258, %fd17, %fd257;
	ld.global.f64 	%fd259, [%rd156+8];
	sub.f64 	%fd260, %fd259, %fd258;
	st.global.f64 	[%rd156+8], %fd260;
	add.s32 	%r395, %r395, 2;
$L__BB0_60:
	and.b16  	%rs28, %rs10, 1;
	setp.eq.b16 	%p75, %rs28, 1;
	not.pred 	%p76, %p75;
	@%p76 bra 	$L__BB0_62;
	add.s32 	%r296, %r395, %r68;
	mul.wide.u32 	%rd162, %r296, 8;
	add.s64 	%rd163, %rd3, %rd162;
	ld.global.f64 	%fd261, [%rd163];
	mul.f64 	%fd262, %fd17, %fd261;
	add.s32 	%r297, %r395, %r72;
	mul.wide.s32 	%rd164, %r297, 8;
	add.s64 	%rd165, %rd3, %rd164;
	ld.global.f64 	%fd263, [%rd165];
	sub.f64 	%fd264, %fd263, %fd262;
	st.global.f64 	[%rd165], %fd264;
$L__BB0_62:
	add.s32 	%r392, %r392, %r17;
	setp.lt.s32 	%p77, %r392, %r147;
	@%p77 bra 	$L__BB0_51;
	bra.uni 	$L__BB0_16;
$L__BB0_63:
	setp.ge.s32 	%p79, %r399, %r147;
	@%p79 bra 	$L__BB0_137;
	ld.param.u64 	%rd357, [_Z6invertPKdPdS1_PiS1_S1_S1_i_param_6];
	ld.param.u64 	%rd356, [_Z6invertPKdPdS1_PiS1_S1_S1_i_param_5];
	ld.param.u64 	%rd355, [_Z6invertPKdPdS1_PiS1_S1_S1_i_param_4];
	cvta.to.global.u64 	%rd166, %rd355;
	mul.lo.s32 	%r298, %r147, %r399;
	mul.wide.s32 	%rd167, %r298, 8;
	add.s64 	%rd7, %rd166, %rd167;
	cvta.to.global.u64 	%rd168, %rd356;
	add.s64 	%rd8, %rd168, %rd167;
	cvta.to.global.u64 	%rd169, %rd357;
	add.s64 	%rd9, %rd169, %rd167;
	mov.u32 	%r85, %ntid.x;
	add.s32 	%r86, %r147, -1;
	and.b32  	%r87, %r147, 15;
	add.s32 	%r88, %r87, -1;
	and.b32  	%r89, %r147, 7;
	add.s32 	%r90, %r89, -1;
	and.b32  	%r91, %r147, -16;
	and.b32  	%r92, %r147, 3;
	neg.s32 	%r93, %r91;
	add.s64 	%rd10, %rd7, 64;
$L__BB0_65:
	setp.lt.u32 	%p80, %r86, 15;
	mov.b32 	%r402, 0;
	@%p80 bra 	$L__BB0_68;
	mov.u64 	%rd358, %rd10;
	mov.u32 	%r400, %r93;
$L__BB0_67:
	.pragma "nounroll";
	mov.b64 	%rd170, 0;
	st.global.u64 	[%rd358+-64], %rd170;
	st.global.u64 	[%rd358+-56], %rd170;
	st.global.u64 	[%rd358+-48], %rd170;
	st.global.u64 	[%rd358+-40], %rd170;
	st.global.u64 	[%rd358+-32], %rd170;
	st.global.u64 	[%rd358+-24], %rd170;
	st.global.u64 	[%rd358+-16], %rd170;
	st.global.u64 	[%rd358+-8], %rd170;
	st.global.u64 	[%rd358], %rd170;
	st.global.u64 	[%rd358+8], %rd170;
	st.global.u64 	[%rd358+16], %rd170;
	st.global.u64 	[%rd358+24], %rd170;
	st.global.u64 	[%rd358+32], %rd170;
	st.global.u64 	[%rd358+40], %rd170;
	st.global.u64 	[%rd358+48], %rd170;
	st.global.u64 	[%rd358+56], %rd170;
	add.s32 	%r400, %r400, 16;
	add.s64 	%rd358, %rd358, 128;
	setp.ne.s32 	%p81, %r400, 0;
	mov.u32 	%r402, %r91;
	@%p81 bra 	$L__BB0_67;
$L__BB0_68:
	setp.eq.s32 	%p82, %r87, 0;
	@%p82 bra 	$L__BB0_78;
	setp.lt.u32 	%p83, %r88, 7;
	@%p83 bra 	$L__BB0_71;
	mul.wide.u32 	%rd171, %r402, 8;
	add.s64 	%rd172, %rd7, %rd171;
	mov.b64 	%rd173, 0;
	st.global.u64 	[%rd172], %rd173;
	st.global.u64 	[%rd172+8], %rd173;
	st.global.u64 	[%rd172+16], %rd173;
	st.global.u64 	[%rd172+24], %rd173;
	st.global.u64 	[%rd172+32], %rd173;
	st.global.u64 	[%rd172+40], %rd173;
	st.global.u64 	[%rd172+48], %rd173;
	st.global.u64 	[%rd172+56], %rd173;
	add.s32 	%r402, %r402, 8;
$L__BB0_71:
	setp.eq.s32 	%p84, %r89, 0;
	@%p84 bra 	$L__BB0_78;
	setp.lt.u32 	%p85, %r90, 3;
	@%p85 bra 	$L__BB0_74;
	mul.wide.u32 	%rd174, %r402, 8;
	add.s64 	%rd175, %rd7, %rd174;
	mov.b64 	%rd176, 0;
	st.global.u64 	[%rd175], %rd176;
	st.global.u64 	[%rd175+8], %rd176;
	st.global.u64 	[%rd175+16], %rd176;
	st.global.u64 	[%rd175+24], %rd176;
	add.s32 	%r402, %r402, 4;
$L__BB0_74:
	setp.eq.s32 	%p86, %r92, 0;
	@%p86 bra 	$L__BB0_78;
	setp.eq.s32 	%p87, %r92, 1;
	mul.wide.u32 	%rd177, %r402, 8;
	add.s64 	%rd13, %rd7, %rd177;
	mov.b64 	%rd178, 0;
	st.global.u64 	[%rd13], %rd178;
	@%p87 bra 	$L__BB0_78;
	setp.eq.s32 	%p88, %r92, 2;
	mov.b64 	%rd179, 0;
	st.global.u64 	[%rd13+8], %rd179;
	@%p88 bra 	$L__BB0_78;
	mov.b64 	%rd180, 0;
	st.global.u64 	[%rd13+16], %rd180;
$L__BB0_78:
	setp.lt.u32 	%p89, %r86, 15;
	mul.wide.s32 	%rd181, %r399, 8;
	add.s64 	%rd182, %rd7, %rd181;
	mov.b64 	%rd183, 4607182418800017408;
	st.global.u64 	[%rd182], %rd183;
	mov.b32 	%r405, 0;
	@%p89 bra 	$L__BB0_81;
	mov.b32 	%r407, 0;
$L__BB0_80:
	.pragma "nounroll";
	mul.wide.u32 	%rd184, %r407, 4;
	add.s64 	%rd185, %rd2, %rd184;
	ld.global.u32 	%r302, [%rd185];
	mul.wide.s32 	%rd186, %r302, 8;
	add.s64 	%rd187, %rd7, %rd186;
	ld.global.f64 	%fd265, [%rd187];
	mul.wide.u32 	%rd188, %r407, 8;
	add.s64 	%rd189, %rd8, %rd188;
	st.global.f64 	[%rd189], %fd265;
	ld.global.u32 	%r303, [%rd185+4];
	mul.wide.s32 	%rd190, %r303, 8;
	add.s64 	%rd191, %rd7, %rd190;
	ld.global.f64 	%fd266, [%rd191];
	st.global.f64 	[%rd189+8], %fd266;
	ld.global.u32 	%r304, [%rd185+8];
	mul.wide.s32 	%rd192, %r304, 8;
	add.s64 	%rd193, %rd7, %rd192;
	ld.global.f64 	%fd267, [%rd193];
	st.global.f64 	[%rd189+16], %fd267;
	ld.global.u32 	%r305, [%rd185+12];
	mul.wide.s32 	%rd194, %r305, 8;
	add.s64 	%rd195, %rd7, %rd194;
	ld.global.f64 	%fd268, [%rd195];
	st.global.f64 	[%rd189+24], %fd268;
	ld.global.u32 	%r306, [%rd185+16];
	mul.wide.s32 	%rd196, %r306, 8;
	add.s64 	%rd197, %rd7, %rd196;
	ld.global.f64 	%fd269, [%rd197];
	st.global.f64 	[%rd189+32], %fd269;
	ld.global.u32 	%r307, [%rd185+20];
	mul.wide.s32 	%rd198, %r307, 8;
	add.s64 	%rd199, %rd7, %rd198;
	ld.global.f64 	%fd270, [%rd199];
	st.global.f64 	[%rd189+40], %fd270;
	ld.global.u32 	%r308, [%rd185+24];
	mul.wide.s32 	%rd200, %r308, 8;
	add.s64 	%rd201, %rd7, %rd200;
	ld.global.f64 	%fd271, [%rd201];
	st.global.f64 	[%rd189+48], %fd271;
	ld.global.u32 	%r309, [%rd185+28];
	mul.wide.s32 	%rd202, %r309, 8;
	add.s64 	%rd203, %rd7, %rd202;
	ld.global.f64 	%fd272, [%rd203];
	st.global.f64 	[%rd189+56], %fd272;
	ld.global.u32 	%r310, [%rd185+32];
	mul.wide.s32 	%rd204, %r310, 8;
	add.s64 	%rd205, %rd7, %rd204;
	ld.global.f64 	%fd273, [%rd205];
	st.global.f64 	[%rd189+64], %fd273;
	ld.global.u32 	%r311, [%rd185+36];
	mul.wide.s32 	%rd206, %r311, 8;
	add.s64 	%rd207, %rd7, %rd206;
	ld.global.f64 	%fd274, [%rd207];
	st.global.f64 	[%rd189+72], %fd274;
	ld.global.u32 	%r312, [%rd185+40];
	mul.wide.s32 	%rd208, %r312, 8;
	add.s64 	%rd209, %rd7, %rd208;
	ld.global.f64 	%fd275, [%rd209];
	st.global.f64 	[%rd189+80], %fd275;
	ld.global.u32 	%r313, [%rd185+44];
	mul.wide.s32 	%rd210, %r313, 8;
	add.s64 	%rd211, %rd7, %rd210;
	ld.global.f64 	%fd276, [%rd211];
	st.global.f64 	[%rd189+88], %fd276;
	ld.global.u32 	%r314, [%rd185+48];
	mul.wide.s32 	%rd212, %r314, 8;
	add.s64 	%rd213, %rd7, %rd212;
	ld.global.f64 	%fd277, [%rd213];
	st.global.f64 	[%rd189+96], %fd277;
	ld.global.u32 	%r315, [%rd185+52];
	mul.wide.s32 	%rd214, %r315, 8;
	add.s64 	%rd215, %rd7, %rd214;
	ld.global.f64 	%fd278, [%rd215];
	st.global.f64 	[%rd189+104], %fd278;
	ld.global.u32 	%r316, [%rd185+56];
	mul.wide.s32 	%rd216, %r316, 8;
	add.s64 	%rd217, %rd7, %rd216;
	ld.global.f64 	%fd279, [%rd217];
	st.global.f64 	[%rd189+112], %fd279;
	ld.global.u32 	%r317, [%rd185+60];
	mul.wide.s32 	%rd218, %r317, 8;
	add.s64 	%rd219, %rd7, %rd218;
	ld.global.f64 	%fd280, [%rd219];
	st.global.f64 	[%rd189+120], %fd280;
	add.s32 	%r407, %r407, 16;
	setp.eq.s32 	%p90, %r407, %r91;
	mov.u32 	%r405, %r91;
	@%p90 bra 	$L__BB0_81;
	bra.uni 	$L__BB0_80;
$L__BB0_81:
	setp.eq.s32 	%p91, %r87, 0;
	@%p91 bra 	$L__BB0_91;
	setp.lt.u32 	%p92, %r88, 7;
	@%p92 bra 	$L__BB0_84;
	mul.wide.u32 	%rd220, %r405, 4;
	add.s64 	%rd221, %rd2, %rd220;
	ld.global.u32 	%r318, [%rd221];
	mul.wide.s32 	%rd222, %r318, 8;
	add.s64 	%rd223, %rd7, %rd222;
	ld.global.f64 	%fd281, [%rd223];
	mul.wide.u32 	%rd224, %r405, 8;
	add.s64 	%rd225, %rd8, %rd224;
	st.global.f64 	[%rd225], %fd281;
	ld.global.u32 	%r319, [%rd221+4];
	mul.wide.s32 	%rd226, %r319, 8;
	add.s64 	%rd227, %rd7, %rd226;
	ld.global.f64 	%fd282, [%rd227];
	st.global.f64 	[%rd225+8], %fd282;
	ld.global.u32 	%r320, [%rd221+8];
	mul.wide.s32 	%rd228, %r320, 8;
	add.s64 	%rd229, %rd7, %rd228;
	ld.global.f64 	%fd283, [%rd229];
	st.global.f64 	[%rd225+16], %fd283;
	ld.global.u32 	%r321, [%rd221+12];
	mul.wide.s32 	%rd230, %r321, 8;
	add.s64 	%rd231, %rd7, %rd230;
	ld.global.f64 	%fd284, [%rd231];
	st.global.f64 	[%rd225+24], %fd284;
	ld.global.u32 	%r322, [%rd221+16];
	mul.wide.s32 	%rd232, %r322, 8;
	add.s64 	%rd233, %rd7, %rd232;
	ld.global.f64 	%fd285, [%rd233];
	st.global.f64 	[%rd225+32], %fd285;
	ld.global.u32 	%r323, [%rd221+20];
	mul.wide.s32 	%rd234, %r323, 8;
	add.s64 	%rd235, %rd7, %rd234;
	ld.global.f64 	%fd286, [%rd235];
	st.global.f64 	[%rd225+40], %fd286;
	ld.global.u32 	%r324, [%rd221+24];
	mul.wide.s32 	%rd236, %r324, 8;
	add.s64 	%rd237, %rd7, %rd236;
	ld.global.f64 	%fd287, [%rd237];
	st.global.f64 	[%rd225+48], %fd287;
	ld.global.u32 	%r325, [%rd221+28];
	mul.wide.s32 	%rd238, %r325, 8;
	add.s64 	%rd239, %rd7, %rd238;
	ld.global.f64 	%fd288, [%rd239];
	st.global.f64 	[%rd225+56], %fd288;
	add.s32 	%r405, %r405, 8;
$L__BB0_84:
	setp.eq.s32 	%p93, %r89, 0;
	@%p93 bra 	$L__BB0_91;
	setp.lt.u32 	%p94, %r90, 3;
	@%p94 bra 	$L__BB0_87;
	mul.wide.u32 	%rd240, %r405, 4;
	add.s64 	%rd241, %rd2, %rd240;
	ld.global.u32 	%r326, [%rd241];
	mul.wide.s32 	%rd242, %r326, 8;
	add.s64 	%rd243, %rd7, %rd242;
	ld.global.f64 	%fd289, [%rd243];
	mul.wide.u32 	%rd244, %r405, 8;
	add.s64 	%rd245, %rd8, %rd244;
	st.global.f64 	[%rd245], %fd289;
	ld.global.u32 	%r327, [%rd241+4];
	mul.wide.s32 	%rd246, %r327, 8;
	add.s64 	%rd247, %rd7, %rd246;
	ld.global.f64 	%fd290, [%rd247];
	st.global.f64 	[%rd245+8], %fd290;
	ld.global.u32 	%r328, [%rd241+8];
	mul.wide.s32 	%rd248, %r328, 8;
	add.s64 	%rd249, %rd7, %rd248;
	ld.global.f64 	%fd291, [%rd249];
	st.global.f64 	[%rd245+16], %fd291;
	ld.global.u32 	%r329, [%rd241+12];
	mul.wide.s32 	%rd250, %r329, 8;
	add.s64 	%rd251, %rd7, %rd250;
	ld.global.f64 	%fd292, [%rd251];
	st.global.f64 	[%rd245+24], %fd292;
	add.s32 	%r405, %r405, 4;
$L__BB0_87:
	setp.eq.s32 	%p95, %r92, 0;
	@%p95 bra 	$L__BB0_91;
	setp.eq.s32 	%p96, %r92, 1;
	mul.wide.u32 	%rd252, %r405, 4;
	add.s64 	%rd14, %rd2, %rd252;
	ld.global.u32 	%r330, [%rd14];
	mul.wide.s32 	%rd253, %r330, 8;
	add.s64 	%rd254, %rd7, %rd253;
	ld.global.f64 	%fd293, [%rd254];
	mul.wide.u32 	%rd255, %r405, 8;
	add.s64 	%rd15, %rd8, %rd255;
	st.global.f64 	[%rd15], %fd293;
	@%p96 bra 	$L__BB0_91;
	setp.eq.s32 	%p97, %r92, 2;
	ld.global.u32 	%r331, [%rd14+4];
	mul.wide.s32 	%rd256, %r331, 8;
	add.s64 	%rd257, %rd7, %rd256;
	ld.global.f64 	%fd294, [%rd257];
	st.global.f64 	[%rd15+8], %fd294;
	@%p97 bra 	$L__BB0_91;
	ld.global.u32 	%r332, [%rd14+8];
	mul.wide.s32 	%rd258, %r332, 8;
	add.s64 	%rd259, %rd7, %rd258;
	ld.global.f64 	%fd295, [%rd259];
	st.global.f64 	[%rd15+16], %fd295;
$L__BB0_91:
	mov.b32 	%r408, 0;
	mov.b16 	%rs36, 0;
	mov.u16 	%rs37, %rs36;
$L__BB0_92:
	mul.wide.u32 	%rd260, %r408, 8;
	add.s64 	%rd16, %rd8, %rd260;
	ld.global.f64 	%fd586, [%rd16];
	setp.eq.s32 	%p98, %r408, 0;
	@%p98 bra 	$L__BB0_106;
	mul.lo.s32 	%r110, %r408, %r147;
	setp.lt.u32 	%p99, %r408, 16;
	mov.b32 	%r411, 0;
	@%p99 bra 	$L__BB0_96;
	and.b32  	%r411, %r408, 2147483632;
	mov.b32 	%r409, 0;
$L__BB0_95:
	.pragma "nounroll";
	add.s32 	%r336, %r409, %r110;
	mul.wide.u32 	%rd261, %r336, 8;
	add.s64 	%rd262, %rd3, %rd261;
	ld.global.f64 	%fd297, [%rd262];
	mul.wide.u32 	%rd263, %r409, 8;
	add.s64 	%rd264, %rd8, %rd263;
	ld.global.f64 	%fd298, [%rd264];
	mul.f64 	%fd299, %fd297, %fd298;
	sub.f64 	%fd300, %fd586, %fd299;
	ld.global.f64 	%fd301, [%rd262+8];
	ld.global.f64 	%fd302, [%rd264+8];
	mul.f64 	%fd303, %fd301, %fd302;
	sub.f64 	%fd304, %fd300, %fd303;
	ld.global.f64 	%fd305, [%rd262+16];
	ld.global.f64 	%fd306, [%rd264+16];
	mul.f64 	%fd307, %fd305, %fd306;
	sub.f64 	%fd308, %fd304, %fd307;
	ld.global.f64 	%fd309, [%rd262+24];
	ld.global.f64 	%fd310, [%rd264+24];
	mul.f64 	%fd311, %fd309, %fd310;
	sub.f64 	%fd312, %fd308, %fd311;
	ld.global.f64 	%fd313, [%rd262+32];
	ld.global.f64 	%fd314, [%rd264+32];
	mul.f64 	%fd315, %fd313, %fd314;
	sub.f64 	%fd316, %fd312, %fd315;
	ld.global.f64 	%fd317, [%rd262+40];
	ld.global.f64 	%fd318, [%rd264+40];
	mul.f64 	%fd319, %fd317, %fd318;
	sub.f64 	%fd320, %fd316, %fd319;
	ld.global.f64 	%fd321, [%rd262+48];
	ld.global.f64 	%fd322, [%rd264+48];
	mul.f64 	%fd323, %fd321, %fd322;
	sub.f64 	%fd324, %fd320, %fd323;
	ld.global.f64 	%fd325, [%rd262+56];
	ld.global.f64 	%fd326, [%rd264+56];
	mul.f64 	%fd327, %fd325, %fd326;
	sub.f64 	%fd328, %fd324, %fd327;
	ld.global.f64 	%fd329, [%rd262+64];
	ld.global.f64 	%fd330, [%rd264+64];
	mul.f64 	%fd331, %fd329, %fd330;
	sub.f64 	%fd332, %fd328, %fd331;
	ld.global.f64 	%fd333, [%rd262+72];
	ld.global.f64 	%fd334, [%rd264+72];
	mul.f64 	%fd335, %fd333, %fd334;
	sub.f64 	%fd336, %fd332, %fd335;
	ld.global.f64 	%fd337, [%rd262+80];
	ld.global.f64 	%fd338, [%rd264+80];
	mul.f64 	%fd339, %fd337, %fd338;
	sub.f64 	%fd340, %fd336, %fd339;
	ld.global.f64 	%fd341, [%rd262+88];
	ld.global.f64 	%fd342, [%rd264+88];
	mul.f64 	%fd343, %fd341, %fd342;
	sub.f64 	%fd344, %fd340, %fd343;
	ld.global.f64 	%fd345, [%rd262+96];
	ld.global.f64 	%fd346, [%rd264+96];
	mul.f64 	%fd347, %fd345, %fd346;
	sub.f64 	%fd348, %fd344, %fd347;
	ld.global.f64 	%fd349, [%rd262+104];
	ld.global.f64 	%fd350, [%rd264+104];
	mul.f64 	%fd351, %fd349, %fd350;
	sub.f64 	%fd352, %fd348, %fd351;
	ld.global.f64 	%fd353, [%rd262+112];
	ld.global.f64 	%fd354, [%rd264+112];
	mul.f64 	%fd355, %fd353, %fd354;
	sub.f64 	%fd356, %fd352, %fd355;
	ld.global.f64 	%fd357, [%rd262+120];
	ld.global.f64 	%fd358, [%rd264+120];
	mul.f64 	%fd359, %fd357, %fd358;
	sub.f64 	%fd586, %fd356, %fd359;
	add.s32 	%r409, %r409, 16;
	setp.ne.s32 	%p100, %r409, %r411;
	@%p100 bra 	$L__BB0_95;
$L__BB0_96:
	and.b32  	%r337, %r408, 15;
	setp.eq.s32 	%p101, %r337, 0;
	@%p101 bra 	$L__BB0_106;
	cvt.u32.u16 	%r338, %rs37;
	and.b32  	%r115, %r338, 15;
	add.s32 	%r339, %r115, -1;
	setp.lt.u32 	%p102, %r339, 7;
	@%p102 bra 	$L__BB0_99;
	add.s32 	%r340, %r411, %r110;
	mul.wide.u32 	%rd265, %r340, 8;
	add.s64 	%rd266, %rd3, %rd265;
	ld.global.f64 	%fd361, [%rd266];
	cvt.u64.u32 	%rd267, %r411;
	mul.wide.u32 	%rd268, %r411, 8;
	add.s64 	%rd269, %rd8, %rd268;
	ld.global.f64 	%fd362, [%rd269];
	mul.f64 	%fd363, %fd361, %fd362;
	sub.f64 	%fd364, %fd586, %fd363;
	cvt.u64.u32 	%rd270, %r110;
	add.s64 	%rd271, %rd267, %rd270;
	shl.b64 	%rd272, %rd271, 3;
	add.s64 	%rd273, %rd3, %rd272;
	ld.global.f64 	%fd365, [%rd273+8];
	ld.global.f64 	%fd366, [%rd269+8];
	mul.f64 	%fd367, %fd365, %fd366;
	sub.f64 	%fd368, %fd364, %fd367;
	ld.global.f64 	%fd369, [%rd273+16];
	ld.global.f64 	%fd370, [%rd269+16];
	mul.f64 	%fd371, %fd369, %fd370;
	sub.f64 	%fd372, %fd368, %fd371;
	ld.global.f64 	%fd373, [%rd273+24];
	ld.global.f64 	%fd374, [%rd269+24];
	mul.f64 	%fd375, %fd373, %fd374;
	sub.f64 	%fd376, %fd372, %fd375;
	ld.global.f64 	%fd377, [%rd273+32];
	ld.global.f64 	%fd378, [%rd269+32];
	mul.f64 	%fd379, %fd377, %fd378;
	sub.f64 	%fd380, %fd376, %fd379;
	ld.global.f64 	%fd381, [%rd273+40];
	ld.global.f64 	%fd382, [%rd269+40];
	mul.f64 	%fd383, %fd381, %fd382;
	sub.f64 	%fd384, %fd380, %fd383;
	ld.global.f64 	%fd385, [%rd273+48];
	ld.global.f64 	%fd386, [%rd269+48];
	mul.f64 	%fd387, %fd385, %fd386;
	sub.f64 	%fd388, %fd384, %fd387;
	ld.global.f64 	%fd389, [%rd273+56];
	ld.global.f64 	%fd390, [%rd269+56];
	mul.f64 	%fd391, %fd389, %fd390;
	sub.f64 	%fd586, %fd388, %fd391;
	add.s32 	%r411, %r411, 8;
$L__BB0_99:
	and.b32  	%r341, %r115, 7;
	setp.eq.s32 	%p103, %r341, 0;
	@%p103 bra 	$L__BB0_106;
	cvt.u32.u16 	%r342, %rs36;
	and.b32  	%r343, %r342, 7;
	and.b32  	%r118, %r342, 3;
	add.s32 	%r344, %r343, -1;
	setp.lt.u32 	%p104, %r344, 3;
	@%p104 bra 	$L__BB0_102;
	add.s32 	%r345, %r411, %r110;
	mul.wide.u32 	%rd274, %r345, 8;
	add.s64 	%rd275, %rd3, %rd274;
	ld.global.f64 	%fd393, [%rd275];
	cvt.u64.u32 	%rd276, %r411;
	mul.wide.u32 	%rd277, %r411, 8;
	add.s64 	%rd278, %rd8, %rd277;
	ld.global.f64 	%fd394, [%rd278];
	mul.f64 	%fd395, %fd393, %fd394;
	sub.f64 	%fd396, %fd586, %fd395;
	cvt.u64.u32 	%rd279, %r110;
	add.s64 	%rd280, %rd276, %rd279;
	shl.b64 	%rd281, %rd280, 3;
	add.s64 	%rd282, %rd3, %rd281;
	ld.global.f64 	%fd397, [%rd282+8];
	ld.global.f64 	%fd398, [%rd278+8];
	mul.f64 	%fd399, %fd397, %fd398;
	sub.f64 	%fd400, %fd396, %fd399;
	ld.global.f64 	%fd401, [%rd282+16];
	ld.global.f64 	%fd402, [%rd278+16];
	mul.f64 	%fd403, %fd401, %fd402;
	sub.f64 	%fd404, %fd400, %fd403;
	ld.global.f64 	%fd405, [%rd282+24];
	ld.global.f64 	%fd406, [%rd278+24];
	mul.f64 	%fd407, %fd405, %fd406;
	sub.f64 	%fd586, %fd404, %fd407;
	add.s32 	%r411, %r411, 4;
$L__BB0_102:
	setp.eq.s32 	%p105, %r118, 0;
	@%p105 bra 	$L__BB0_106;
	add.s32 	%r346, %r411, %r110;
	mul.wide.u32 	%rd283, %r346, 8;
	add.s64 	%rd284, %rd3, %rd283;
	ld.global.f64 	%fd408, [%rd284];
	cvt.u64.u32 	%rd17, %r411;
	mul.wide.u32 	%rd285, %r411, 8;
	add.s64 	%rd18, %rd8, %rd285;
	ld.global.f64 	%fd409, [%rd18];
	mul.f64 	%fd410, %fd408, %fd409;
	sub.f64 	%fd586, %fd586, %fd410;
	setp.eq.s32 	%p106, %r118, 1;
	@%p106 bra 	$L__BB0_106;
	cvt.u64.u32 	%rd286, %r110;
	add.s64 	%rd287, %rd17, %rd286;
	shl.b64 	%rd288, %rd287, 3;
	add.s64 	%rd19, %rd3, %rd288;
	ld.global.f64 	%fd411, [%rd19+8];
	ld.global.f64 	%fd412, [%rd18+8];
	mul.f64 	%fd413, %fd411, %fd412;
	sub.f64 	%fd586, %fd586, %fd413;
	setp.eq.s32 	%p107, %r118, 2;
	@%p107 bra 	$L__BB0_106;
	ld.global.f64 	%fd414, [%rd19+16];
	ld.global.f64 	%fd415, [%rd18+16];
	mul.f64 	%fd416, %fd414, %fd415;
	sub.f64 	%fd586, %fd586, %fd416;
$L__BB0_106:
	st.global.f64 	[%rd16], %fd586;
	add.s32 	%r408, %r408, 1;
	setp.ne.s32 	%p108, %r408, %r147;
	add.s16 	%rs37, %rs37, 1;
	add.s16 	%rs36, %rs36, 1;
	@%p108 bra 	$L__BB0_92;
	mov.b32 	%r413, 0;
	mov.b16 	%rs38, 0;
	mov.u16 	%rs39, %rs38;
	mov.u32 	%r414, %r147;
$L__BB0_108:
	mov.u32 	%r123, %r414;
	add.s32 	%r414, %r123, -1;
	mul.wide.u32 	%rd289, %r414, 8;
	add.s64 	%rd290, %rd8, %rd289;
	ld.global.f64 	%fd594, [%rd290];
	setp.ge.s32 	%p109, %r123, %r147;
	@%p109 bra 	$L__BB0_122;
	add.s32 	%r348, %r413, -1;
	mul.lo.s32 	%r125, %r414, %r147;
	setp.lt.u32 	%p110, %r348, 15;
	mov.u32 	%r417, %r123;
	@%p110 bra 	$L__BB0_112;
	and.b32  	%r126, %r413, -16;
	mov.b32 	%r416, 0;
	mov.u32 	%r417, %r123;
$L__BB0_111:
	.pragma "nounroll";
	add.s32 	%r350, %r417, %r125;
	mul.wide.s32 	%rd291, %r350, 8;
	add.s64 	%rd292, %rd3, %rd291;
	ld.global.f64 	%fd418, [%rd292];
	mul.wide.u32 	%rd293, %r417, 8;
	add.s64 	%rd294, %rd9, %rd293;
	ld.global.f64 	%fd419, [%rd294];
	mul.f64 	%fd420, %fd418, %fd419;
	sub.f64 	%fd421, %fd594, %fd420;
	ld.global.f64 	%fd422, [%rd292+8];
	ld.global.f64 	%fd423, [%rd294+8];
	mul.f64 	%fd424, %fd422, %fd423;
	sub.f64 	%fd425, %fd421, %fd424;
	ld.global.f64 	%fd426, [%rd292+16];
	ld.global.f64 	%fd427, [%rd294+16];
	mul.f64 	%fd428, %fd426, %fd427;
	sub.f64 	%fd429, %fd425, %fd428;
	ld.global.f64 	%fd430, [%rd292+24];
	ld.global.f64 	%fd431, [%rd294+24];
	mul.f64 	%fd432, %fd430, %fd431;
	sub.f64 	%fd433, %fd429, %fd432;
	ld.global.f64 	%fd434, [%rd292+32];
	ld.global.f64 	%fd435, [%rd294+32];
	mul.f64 	%fd436, %fd434, %fd435;
	sub.f64 	%fd437, %fd433, %fd436;
	ld.global.f64 	%fd438, [%rd292+40];
	ld.global.f64 	%fd439, [%rd294+40];
	mul.f64 	%fd440, %fd438, %fd439;
	sub.f64 	%fd441, %fd437, %fd440;
	ld.global.f64 	%fd442, [%rd292+48];
	ld.global.f64 	%fd443, [%rd294+48];
	mul.f64 	%fd444, %fd442, %fd443;
	sub.f64 	%fd445, %fd441, %fd444;
	ld.global.f64 	%fd446, [%rd292+56];
	ld.global.f64 	%fd447, [%rd294+56];
	mul.f64 	%fd448, %fd446, %fd447;
	sub.f64 	%fd449, %fd445, %fd448;
	ld.global.f64 	%fd450, [%rd292+64];
	ld.global.f64 	%fd451, [%rd294+64];
	mul.f64 	%fd452, %fd450, %fd451;
	sub.f64 	%fd453, %fd449, %fd452;
	ld.global.f64 	%fd454, [%rd292+72];
	ld.global.f64 	%fd455, [%rd294+72];
	mul.f64 	%fd456, %fd454, %fd455;
	sub.f64 	%fd457, %fd453, %fd456;
	ld.global.f64 	%fd458, [%rd292+80];
	ld.global.f64 	%fd459, [%rd294+80];
	mul.f64 	%fd460, %fd458, %fd459;
	sub.f64 	%fd461, %fd457, %fd460;
	ld.global.f64 	%fd462, [%rd292+88];
	ld.global.f64 	%fd463, [%rd294+88];
	mul.f64 	%fd464, %fd462, %fd463;
	sub.f64 	%fd465, %fd461, %fd464;
	ld.global.f64 	%fd466, [%rd292+96];
	ld.global.f64 	%fd467, [%rd294+96];
	mul.f64 	%fd468, %fd466, %fd467;
	sub.f64 	%fd469, %fd465, %fd468;
	ld.global.f64 	%fd470, [%rd292+104];
	ld.global.f64 	%fd471, [%rd294+104];
	mul.f64 	%fd472, %fd470, %fd471;
	sub.f64 	%fd473, %fd469, %fd472;
	ld.global.f64 	%fd474, [%rd292+112];
	ld.global.f64 	%fd475, [%rd294+112];
	mul.f64 	%fd476, %fd474, %fd475;
	sub.f64 	%fd477, %fd473, %fd476;
	ld.global.f64 	%fd478, [%rd292+120];
	ld.global.f64 	%fd479, [%rd294+120];
	mul.f64 	%fd480, %fd478, %fd479;
	sub.f64 	%fd594, %fd477, %fd480;
	add.s32 	%r417, %r417, 16;
	add.s32 	%r416, %r416, 16;
	setp.ne.s32 	%p111, %r416, %r126;
	@%p111 bra 	$L__BB0_111;
$L__BB0_112:
	and.b32  	%r351, %r413, 15;
	setp.eq.s32 	%p112, %r351, 0;
	@%p112 bra 	$L__BB0_122;
	cvt.u32.u16 	%r352, %rs39;
	and.b32  	%r132, %r352, 15;
	add.s32 	%r353, %r132, -1;
	setp.lt.u32 	%p113, %r353, 7;
	@%p113 bra 	$L__BB0_115;
	add.s32 	%r354, %r417, %r125;
	mul.wide.s32 	%rd295, %r354, 8;
	add.s64 	%rd296, %rd3, %rd295;
	ld.global.f64 	%fd482, [%rd296];
	mul.wide.u32 	%rd297, %r417, 8;
	add.s64 	%rd298, %rd9, %rd297;
	ld.global.f64 	%fd483, [%rd298];
	mul.f64 	%fd484, %fd482, %fd483;
	sub.f64 	%fd485, %fd594, %fd484;
	ld.global.f64 	%fd486, [%rd296+8];
	ld.global.f64 	%fd487, [%rd298+8];
	mul.f64 	%fd488, %fd486, %fd487;
	sub.f64 	%fd489, %fd485, %fd488;
	ld.global.f64 	%fd490, [%rd296+16];
	ld.global.f64 	%fd491, [%rd298+16];
	mul.f64 	%fd492, %fd490, %fd491;
	sub.f64 	%fd493, %fd489, %fd492;
	ld.global.f64 	%fd494, [%rd296+24];
	ld.global.f64 	%fd495, [%rd298+24];
	mul.f64 	%fd496, %fd494, %fd495;
	sub.f64 	%fd497, %fd493, %fd496;
	ld.global.f64 	%fd498, [%rd296+32];
	ld.global.f64 	%fd499, [%rd298+32];
	mul.f64 	%fd500, %fd498, %fd499;
	sub.f64 	%fd501, %fd497, %fd500;
	ld.global.f64 	%fd502, [%rd296+40];
	ld.global.f64 	%fd503, [%rd298+40];
	mul.f64 	%fd504, %fd502, %fd503;
	sub.f64 	%fd505, %fd501, %fd504;
	ld.global.f64 	%fd506, [%rd296+48];
	ld.global.f64 	%fd507, [%rd298+48];
	mul.f64 	%fd508, %fd506, %fd507;
	sub.f64 	%fd509, %fd505, %fd508;
	ld.global.f64 	%fd510, [%rd296+56];
	ld.global.f64 	%fd511, [%rd298+56];
	mul.f64 	%fd512, %fd510, %fd511;
	sub.f64 	%fd594, %fd509, %fd512;
	add.s32 	%r417, %r417, 8;
$L__BB0_115:
	and.b32  	%r355, %r132, 7;
	setp.eq.s32 	%p114, %r355, 0;
	@%p114 bra 	$L__BB0_122;
	cvt.u32.u16 	%r356, %rs38;
	and.b32  	%r357, %r356, 7;
	and.b32  	%r135, %r356, 3;
	add.s32 	%r358, %r357, -1;
	setp.lt.u32 	%p115, %r358, 3;
	@%p115 bra 	$L__BB0_118;
	add.s32 	%r359, %r417, %r125;
	mul.wide.s32 	%rd299, %r359, 8;
	add.s64 	%rd300, %rd3, %rd299;
	ld.global.f64 	%fd514, [%rd300];
	mul.wide.u32 	%rd301, %r417, 8;
	add.s64 	%rd302, %rd9, %rd301;
	ld.global.f64 	%fd515, [%rd302];
	mul.f64 	%fd516, %fd514, %fd515;
	sub.f64 	%fd517, %fd594, %fd516;
	ld.global.f64 	%fd518, [%rd300+8];
	ld.global.f64 	%fd519, [%rd302+8];
	mul.f64 	%fd520, %fd518, %fd519;
	sub.f64 	%fd521, %fd517, %fd520;
	ld.global.f64 	%fd522, [%rd300+16];
	ld.global.f64 	%fd523, [%rd302+16];
	mul.f64 	%fd524, %fd522, %fd523;
	sub.f64 	%fd525, %fd521, %fd524;
	ld.global.f64 	%fd526, [%rd300+24];
	ld.global.f64 	%fd527, [%rd302+24];
	mul.f64 	%fd528, %fd526, %fd527;
	sub.f64 	%fd594, %fd525, %fd528;
	add.s32 	%r417, %r417, 4;
$L__BB0_118:
	setp.eq.s32 	%p116, %r135, 0;
	@%p116 bra 	$L__BB0_122;
	add.s32 	%r360, %r417, %r125;
	mul.wide.s32 	%rd303, %r360, 8;
	add.s64 	%rd20, %rd3, %rd303;
	ld.global.f64 	%fd529, [%rd20];
	mul.wide.u32 	%rd304, %r417, 8;
	add.s64 	%rd21, %rd9, %rd304;
	ld.global.f64 	%fd530, [%rd21];
	mul.f64 	%fd531, %fd529, %fd530;
	sub.f64 	%fd594, %fd594, %fd531;
	setp.eq.s32 	%p117, %r135, 1;
	@%p117 bra 	$L__BB0_122;
	ld.global.f64 	%fd532, [%rd20+8];
	ld.global.f64 	%fd533, [%rd21+8];
	mul.f64 	%fd534, %fd532, %fd533;
	sub.f64 	%fd594, %fd594, %fd534;
	setp.eq.s32 	%p118, %r135, 2;
	@%p118 bra 	$L__BB0_122;
	ld.global.f64 	%fd535, [%rd20+16];
	ld.global.f64 	%fd536, [%rd21+16];
	mul.f64 	%fd537, %fd535, %fd536;
	sub.f64 	%fd594, %fd594, %fd537;
$L__BB0_122:
	mul.lo.s32 	%r361, %r414, %r147;
	cvt.s64.s32 	%rd305, %r361;
	cvt.s64.s32 	%rd306, %r123;
	add.s64 	%rd307, %rd305, %rd306;
	shl.b64 	%rd308, %rd307, 3;
	add.s64 	%rd309, %rd3, %rd308;
	ld.global.f64 	%fd538, [%rd309+-8];
	div.rn.f64 	%fd539, %fd594, %fd538;
	mul.wide.u32 	%rd310, %r414, 8;
	add.s64 	%rd311, %rd9, %rd310;
	st.global.f64 	[%rd311], %fd539;
	setp.gt.s32 	%p119, %r123, 1;
	add.s32 	%r413, %r413, 1;
	add.s16 	%rs39, %rs39, 1;
	add.s16 	%rs38, %rs38, 1;
	@%p119 bra 	$L__BB0_108;
	setp.lt.u32 	%p120, %r86, 15;
	mov.b32 	%r422, 0;
	@%p120 bra 	$L__BB0_126;
	mov.b32 	%r420, 0;
$L__BB0_125:
	.pragma "nounroll";
	mul.wide.u32 	%rd312, %r420, 8;
	add.s64 	%rd313, %rd9, %rd312;
	ld.global.f64 	%fd540, [%rd313];
	mad.lo.s32 	%r364, %r420, %r147, %r399;
	mul.wide.s32 	%rd314, %r364, 8;
	add.s64 	%rd315, %rd1, %rd314;
	st.global.f64 	[%rd315], %fd540;
	ld.global.f64 	%fd541, [%rd313+8];
	mul.wide.s32 	%rd316, %r147, 8;
	add.s64 	%rd317, %rd315, %rd316;
	st.global.f64 	[%rd317], %fd541;
	ld.global.f64 	%fd542, [%rd313+16];
	add.s64 	%rd318, %rd317, %rd316;
	st.global.f64 	[%rd318], %fd542;
	ld.global.f64 	%fd543, [%rd313+24];
	add.s64 	%rd319, %rd318, %rd316;
	st.global.f64 	[%rd319], %fd543;
	ld.global.f64 	%fd544, [%rd313+32];
	add.s64 	%rd320, %rd319, %rd316;
	st.global.f64 	[%rd320], %fd544;
	ld.global.f64 	%fd545, [%rd313+40];
	add.s64 	%rd321, %rd320, %rd316;
	st.global.f64 	[%rd321], %fd545;
	ld.global.f64 	%fd546, [%rd313+48];
	add.s64 	%rd322, %rd321, %rd316;
	st.global.f64 	[%rd322], %fd546;
	ld.global.f64 	%fd547, [%rd313+56];
	add.s64 	%rd323, %rd322, %rd316;
	st.global.f64 	[%rd323], %fd547;
	ld.global.f64 	%fd548, [%rd313+64];
	add.s64 	%rd324, %rd323, %rd316;
	st.global.f64 	[%rd324], %fd548;
	ld.global.f64 	%fd549, [%rd313+72];
	add.s64 	%rd325, %rd324, %rd316;
	st.global.f64 	[%rd325], %fd549;
	ld.global.f64 	%fd550, [%rd313+80];
	add.s64 	%rd326, %rd325, %rd316;
	st.global.f64 	[%rd326], %fd550;
	ld.global.f64 	%fd551, [%rd313+88];
	add.s64 	%rd327, %rd326, %rd316;
	st.global.f64 	[%rd327], %fd551;
	ld.global.f64 	%fd552, [%rd313+96];
	add.s64 	%rd328, %rd327, %rd316;
	st.global.f64 	[%rd328], %fd552;
	ld.global.f64 	%fd553, [%rd313+104];
	add.s64 	%rd329, %rd328, %rd316;
	st.global.f64 	[%rd329], %fd553;
	ld.global.f64 	%fd554, [%rd313+112];
	add.s64 	%rd330, %rd329, %rd316;
	st.global.f64 	[%rd330], %fd554;
	ld.global.f64 	%fd555, [%rd313+120];
	add.s64 	%rd331, %rd330, %rd316;
	st.global.f64 	[%rd331], %fd555;
	add.s32 	%r420, %r420, 16;
	setp.ne.s32 	%p121, %r420, %r91;
	mov.u32 	%r422, %r91;
	@%p121 bra 	$L__BB0_125;
$L__BB0_126:
	setp.eq.s32 	%p122, %r87, 0;
	@%p122 bra 	$L__BB0_136;
	setp.lt.u32 	%p123, %r88, 7;
	@%p123 bra 	$L__BB0_129;
	mul.wide.u32 	%rd332, %r422, 8;
	add.s64 	%rd333, %rd9, %rd332;
	ld.global.f64 	%fd556, [%rd333];
	mad.lo.s32 	%r365, %r422, %r147, %r399;
	mul.wide.s32 	%rd334, %r365, 8;
	add.s64 	%rd335, %rd1, %rd334;
	st.global.f64 	[%rd335], %fd556;
	ld.global.f64 	%fd557, [%rd333+8];
	mul.wide.s32 	%rd336, %r147, 8;
	add.s64 	%rd337, %rd335, %rd336;
	st.global.f64 	[%rd337], %fd557;
	ld.global.f64 	%fd558, [%rd333+16];
	add.s64 	%rd338, %rd337, %rd336;
	st.global.f64 	[%rd338], %fd558;
	ld.global.f64 	%fd559, [%rd333+24];
	add.s64 	%rd339, %rd338, %rd336;
	st.global.f64 	[%rd339], %fd559;
	ld.global.f64 	%fd560, [%rd333+32];
	add.s64 	%rd340, %rd339, %rd336;
	st.global.f64 	[%rd340], %fd560;
	ld.global.f64 	%fd561, [%rd333+40];
	add.s64 	%rd341, %rd340, %rd336;
	st.global.f64 	[%rd341], %fd561;
	ld.global.f64 	%fd562, [%rd333+48];
	add.s64 	%rd342, %rd341, %rd336;
	st.global.f64 	[%rd342], %fd562;
	ld.global.f64 	%fd563, [%rd333+56];
	add.s64 	%rd343, %rd342, %rd336;
	st.global.f64 	[%rd343], %fd563;
	add.s32 	%r422, %r422, 8;
$L__BB0_129:
	setp.eq.s32 	%p124, %r89, 0;
	@%p124 bra 	$L__BB0_136;
	setp.lt.u32 	%p125, %r90, 3;
	@%p125 bra 	$L__BB0_132;
	mul.wide.u32 	%rd344, %r422, 8;
	add.s64 	%rd345, %rd9, %rd344;
	ld.global.f64 	%fd564, [%rd345];
	mad.lo.s32 	%r366, %r422, %r147, %r399;
	mul.wide.s32 	%rd346, %r366, 8;
	add.s64 	%rd347, %rd1, %rd346;
	st.global.f64 	[%rd347], %fd564;
	ld.global.f64 	%fd565, [%rd345+8];
	mul.wide.s32 	%rd348, %r147, 8;
	add.s64 	%rd349, %rd347, %rd348;
	st.global.f64 	[%rd349], %fd565;
	ld.global.f64 	%fd566, [%rd345+16];
	add.s64 	%rd350, %rd349, %rd348;
	st.global.f64 	[%rd350], %fd566;
	ld.global.f64 	%fd567, [%rd345+24];
	add.s64 	%rd351, %rd350, %rd348;
	st.global.f64 	[%rd351], %fd567;
	add.s32 	%r422, %r422, 4;
$L__BB0_132:
	setp.eq.s32 	%p126, %r92, 0;
	@%p126 bra 	$L__BB0_136;
	setp.eq.s32 	%p127, %r92, 1;
	mul.wide.u32 	%rd352, %r422, 8;
	add.s64 	%rd22, %rd9, %rd352;
	ld.global.f64 	%fd568, [%rd22];
	mad.lo.s32 	%r367, %r422, %r147, %r399;
	mul.wide.s32 	%rd353, %r367, 8;
	add.s64 	%rd23, %rd1, %rd353;
	st.global.f64 	[%rd23], %fd568;
	@%p127 bra 	$L__BB0_136;
	setp.eq.s32 	%p128, %r92, 2;
	ld.global.f64 	%fd569, [%rd22+8];
	mul.wide.s32 	%rd24, %r147, 8;
	add.s64 	%rd25, %rd23, %rd24;
	st.global.f64 	[%rd25], %fd569;
	@%p128 bra 	$L__BB0_136;
	ld.global.f64 	%fd570, [%rd22+16];
	add.s64 	%rd354, %rd25, %rd24;
	st.global.f64 	[%rd354], %fd570;
$L__BB0_136:
	add.s32 	%r399, %r399, %r85;
	setp.lt.s32 	%p129, %r399, %r147;
	@%p129 bra 	$L__BB0_65;
$L__BB0_137:
	ret;

}


// ===== COMPILED SASS (sm_100) =====

	.target	sm_100

	.elftype	@"ET_EXEC"


//--------------------- .note.nv.tkinfo           --------------------------
	.section	.note.nv.tkinfo,"",@"SHT_NOTE"
	.sectionflags	@"SHF_NOTE_NV_TKINFO"
	.tkinfo
        /*0018*/ 	.word	0x00000002
        /*0030*/ 	.string	""
        /*0030*/ 	.string	"ptxas"
        /*0030*/ 	.string	"Cuda compilation tools, release 13.0, V13.0.88"
        /*0030*/ 	.string	"Build cuda_13.0.r13.0/compiler.36424714_0"
        /*0030*/ 	.string	"-arch sm_100 -m 64 "



//--------------------- .note.nv.cuinfo           --------------------------
	.section	.note.nv.cuinfo,"",@"SHT_NOTE"
	.sectionflags	@"SHF_NOTE_NV_CUINFO"
        /*0018*/ 	.short	0x0002
        /*001a*/ 	.short	0x0064
        /*001c*/ 	.short	0x0082
	.zero		2


//--------------------- .nv.info                  --------------------------
	.section	.nv.info,"",@"SHT_CUDA_INFO"
	.align	4


	//----- nvinfo : EIATTR_REGCOUNT
	.align		4
        /*0000*/ 	.byte	0x04, 0x2f
        /*0002*/ 	.short	(.L_1 - .L_0)
	.align		4
.L_0:
        /*0004*/ 	.word	index@(_Z6invertPKdPdS1_PiS1_S1_S1_i)
        /*0008*/ 	.word	0x00000030


	//----- nvinfo : EIATTR_FRAME_SIZE
	.align		4
.L_1:
        /*000c*/ 	.byte	0x04, 0x11
        /*000e*/ 	.short	(.L_3 - .L_2)
	.align		4
.L_2:
        /*0010*/ 	.word	index@($__internal_0_$__cuda_sm20_div_rn_f64_full)
        /*0014*/ 	.word	0x00000000


	//----- nvinfo : EIATTR_FRAME_SIZE
	.align		4
.L_3:
        /*0018*/ 	.byte	0x04, 0x11
        /*001a*/ 	.short	(.L_5 - .L_4)
	.align		4
.L_4:
        /*001c*/ 	.word	index@(_Z6invertPKdPdS1_PiS1_S1_S1_i)
        /*0020*/ 	.word	0x00000000


	//----- nvinfo : EIATTR_MIN_STACK_SIZE
	.align		4
.L_5:
        /*0024*/ 	.byte	0x04, 0x12
        /*0026*/ 	.short	(.L_7 - .L_6)
	.align		4
.L_6:
        /*0028*/ 	.word	index@(_Z6invertPKdPdS1_PiS1_S1_S1_i)
        /*002c*/ 	.word	0x00000000
.L_7:


//--------------------- .nv.compat                --------------------------
	.section	.nv.compat,"",@"SHT_CUDA_COMPAT_INFO"
	.align	4
        /*0000*/ 	.byte	0x02, 0x09, 0x00, 0x00, 0x02, 0x02, 0x01, 0x00, 0x02, 0x05, 0x05, 0x00, 0x03, 0x07, 0x01, 0x01
        /*0010*/ 	.byte	0x02, 0x03, 0x00, 0x00, 0x02, 0x06, 0x01, 0x00, 0x04, 0x0b, 0x08, 0x00, 0x01, 0x00, 0x00, 0x00
        /*0020*/ 	.byte	0x00, 0x00, 0x00, 0x00


//--------------------- .nv.info._Z6invertPKdPdS1_PiS1_S1_S1_i --------------------------
	.section	.nv.info._Z6invertPKdPdS1_PiS1_S1_S1_i,"",@"SHT_CUDA_INFO"
	.sectionflags	@""
	.align	4


	//----- nvinfo : EIATTR_CUDA_API_VERSION
	.align		4
        /*0000*/ 	.byte	0x04, 0x37
        /*0002*/ 	.short	(.L_9 - .L_8)
.L_8:
        /*0004*/ 	.word	0x00000082


	//----- nvinfo : EIATTR_KPARAM_INFO
	.align		4
.L_9:
        /*0008*/ 	.byte	0x04, 0x17
        /*000a*/ 	.short	(.L_11 - .L_10)
.L_10:
        /*000c*/ 	.word	0x00000000
        /*0010*/ 	.short	0x0007
        /*0012*/ 	.short	0x0038
        /*0014*/ 	.byte	0x00, 0xf0, 0x11, 0x00


	//----- nvinfo : EIATTR_KPARAM_INFO
	.align		4
.L_11:
        /*0018*/ 	.byte	0x04, 0x17
        /*001a*/ 	.short	(.L_13 - .L_12)
.L_12:
        /*001c*/ 	.word	0x00000000
        /*0020*/ 	.short	0x0006
        /*0022*/ 	.short	0x0030
        /*0024*/ 	.byte	0x00, 0xf5, 0x21, 0x00


	//----- nvinfo : EIATTR_KPARAM_INFO
	.align		4
.L_13:
        /*0028*/ 	.byte	0x04, 0x17
        /*002a*/ 	.short	(.L_15 - .L_14)
.L_14:
        /*002c*/ 	.word	0x00000000
        /*0030*/ 	.short	0x0005
        /*0032*/ 	.short	0x0028
        /*0034*/ 	.byte	0x00, 0xf5, 0x21, 0x00


	//----- nvinfo : EIATTR_KPARAM_INFO
	.align		4
.L_15:
        /*0038*/ 	.byte	0x04, 0x17
        /*003a*/ 	.short	(.L_17 - .L_16)
.L_16:
        /*003c*/ 	.word	0x00000000
        /*0040*/ 	.short	0x0004
        /*0042*/ 	.short	0x0020
        /*0044*/ 	.byte	0x00, 0xf5, 0x21, 0x00


	//----- nvinfo : EIATTR_KPARAM_INFO
	.align		4
.L_17:
        /*0048*/ 	.byte	0x04, 0x17
        /*004a*/ 	.short	(.L_19 - .L_18)
.L_18:
        /*004c*/ 	.word	0x00000000
        /*0050*/ 	.short	0x0003
        /*0052*/ 	.short	0x0018
        /*0054*/ 	.byte	0x00, 0xf5, 0x21, 0x00


	//----- nvinfo : EIATTR_KPARAM_INFO
	.align		4
.L_19:
        /*0058*/ 	.byte	0x04, 0x17
        /*005a*/ 	.short	(.L_21 - .L_20)
.L_20:
        /*005c*/ 	.word	0x00000000
        /*0060*/ 	.short	0x0002
        /*0062*/ 	.short	0x0010
        /*0064*/ 	.byte	0x00, 0xf5, 0x21, 0x00


	//----- nvinfo : EIATTR_KPARAM_INFO
	.align		4
.L_21:
        /*0068*/ 	.byte	0x04, 0x17
        /*006a*/ 	.short	(.L_23 - .L_22)
.L_22:
        /*006c*/ 	.word	0x00000000
        /*0070*/ 	.short	0x0001
        /*0072*/ 	.short	0x0008
        /*0074*/ 	.byte	0x00, 0xf5, 0x21, 0x00


	//----- nvinfo : EIATTR_KPARAM_INFO
	.align		4
.L_23:
        /*0078*/ 	.byte	0x04, 0x17
        /*007a*/ 	.short	(.L_25 - .L_24)
.L_24:
        /*007c*/ 	.word	0x00000000
        /*0080*/ 	.short	0x0000
        /*0082*/ 	.short	0x0000
        /*0084*/ 	.byte	0x00, 0xf5, 0x21, 0x00


	//----- nvinfo : EIATTR_SPARSE_MMA_MASK
	.align		4
.L_25:
        /*0088*/ 	.byte	0x03, 0x50
        /*008a*/ 	.short	0x0000


	//----- nvinfo : EIATTR_MAXREG_COUNT
	.align		4
        /*008c*/ 	.byte	0x03, 0x1b
        /*008e*/ 	.short	0x00ff


	//----- nvinfo : EIATTR_NUM_BARRIERS
	.align		4
        /*0090*/ 	.byte	0x02, 0x4c
        /*0092*/ 	.byte	0x01
	.zero		1


	//----- nvinfo : EIATTR_MERCURY_ISA_VERSION
	.align		4
        /*0094*/ 	.byte	0x03, 0x5f
        /*0096*/ 	.short	0x0101


	//----- nvinfo : EIATTR_VRC_CTA_INIT_COUNT
	.align		4
        /*0098*/ 	.byte	0x02, 0x4a
	.zero		1
	.zero		1


	//----- nvinfo : EIATTR_EXIT_INSTR_OFFSETS
	.align		4
        /*009c*/ 	.byte	0x04, 0x1c
        /*009e*/ 	.short	(.L_27 - .L_26)


	//   ....[0]....
.L_26:
        /*00a0*/ 	.word	0x000033b0


	//   ....[1]....
        /*00a4*/ 	.word	0x000064d0


	//----- nvinfo : EIATTR_CRS_STACK_SIZE
	.align		4
.L_27:
        /*00a8*/ 	.byte	0x04, 0x1e
        /*00aa*/ 	.short	(.L_29 - .L_28)
.L_28:
        /*00ac*/ 	.word	0x00000000


	//----- nvinfo : EIATTR_CBANK_PARAM_SIZE
	.align		4
.L_29:
        /*00b0*/ 	.byte	0x03, 0x19
        /*00b2*/ 	.short	0x003c


	//----- nvinfo : EIATTR_PARAM_CBANK
	.align		4
        /*00b4*/ 	.byte	0x04, 0x0a
        /*00b6*/ 	.short	(.L_31 - .L_30)
	.align		4
.L_30:
        /*00b8*/ 	.word	index@(.nv.constant0._Z6invertPKdPdS1_PiS1_S1_S1_i)
        /*00bc*/ 	.short	0x0380
        /*00be*/ 	.short	0x003c


	//----- nvinfo : EIATTR_SW_WAR
	.align		4
.L_31:
        /*00c0*/ 	.byte	0x04, 0x36
        /*00c2*/ 	.short	(.L_33 - .L_32)
.L_32:
        /*00c4*/ 	.word	0x00000008
.L_33:


//--------------------- .nv.callgraph             --------------------------
	.section	.nv.callgraph,"",@"SHT_CUDA_CALLGRAPH"
	.align	4
	.sectionentsize	8
	.align		4
        /*0000*/ 	.word	0x00000000
	.align		4
        /*0004*/ 	.word	0xffffffff
	.align		4
        /*0008*/ 	.word	0x00000000
	.align		4
        /*000c*/ 	.word	0xfffffffe
	.align		4
        /*0010*/ 	.word	0x00000000
	.align		4
        /*0014*/ 	.word	0xfffffffd
	.align		4
        /*0018*/ 	.word	0x00000000
	.align		4
        /*001c*/ 	.word	0xfffffffc


//--------------------- .text._Z6invertPKdPdS1_PiS1_S1_S1_i --------------------------
	.section	.text._Z6invertPKdPdS1_PiS1_S1_S1_i,"ax",@progbits
	.align	128
        .global         _Z6invertPKdPdS1_PiS1_S1_S1_i
        .type           _Z6invertPKdPdS1_PiS1_S1_S1_i,@function
        .size           _Z6invertPKdPdS1_PiS1_S1_S1_i,(.L_x_99 - _Z6invertPKdPdS1_PiS1_S1_S1_i)
        .other          _Z6invertPKdPdS1_PiS1_S1_S1_i,@"STO_CUDA_ENTRY STV_DEFAULT"
_Z6invertPKdPdS1_PiS1_S1_S1_i:
.text._Z6invertPKdPdS1_PiS1_S1_S1_i:
[----:B------:R-:W-:Y:S01]  /*0000*/  LDC R1, c[0x0][0x37c] ;  /* 0x0000df00ff017b82 */ /* 0x000fe20000000800 */
[----:B------:R-:W0:Y:S01]  /*0010*/  S2R R2, SR_TID.X ;  /* 0x0000000000027919 */ /* 0x000e220000002100 */
[----:B------:R-:W1:Y:S01]  /*0020*/  LDCU UR4, c[0x0][0x3b8] ;  /* 0x00007700ff0477ac */ /* 0x000e620008000800 */
[----:B------:R-:W-:Y:S01]  /*0030*/  BSSY.RECONVERGENT B0, `(.L_x_0) ;  /* 0x0000061000007945 */ /* 0x000fe20003800200 */
[----:B------:R-:W2:Y:S01]  /*0040*/  LDCU.64 UR8, c[0x0][0x358] ;  /* 0x00006b00ff0877ac */ /* 0x000ea20008000a00 */
[----:B-1----:R-:W-:-:S04]  /*0050*/  IMAD.U32 R33, RZ, RZ, UR4 ;  /* 0x00000004ff217e24 */ /* 0x002fc8000f8e00ff */
[C---:B------:R-:W-:Y:S01]  /*0060*/  VIADD R3, R33.reuse, 0xffffffff ;  /* 0xffffffff21037836 */ /* 0x040fe20000000000 */
[----:B------:R-:W-:-:S04]  /*0070*/  ISETP.GE.AND P0, PT, R33, 0x1, PT ;  /* 0x000000012100780c */ /* 0x000fc80003f06270 */
[----:B0-----:R-:W-:-:S13]  /*0080*/  ISETP.NE.OR P1, PT, R2, RZ, !P0 ;  /* 0x000000ff0200720c */ /* 0x001fda0004725670 */
[----:B--2---:R-:W-:Y:S05]  /*0090*/  @P1 BRA `(.L_x_1) ;  /* 0x0000000400681947 */ /* 0x004fea0003800000 */
[----:B------:R-:W-:Y:S01]  /*00a0*/  ISETP.GE.U32.AND P1, PT, R3, 0xf, PT ;  /* 0x0000000f0300780c */ /* 0x000fe20003f26070 */
[----:B------:R-:W-:Y:S01]  /*00b0*/  IMAD.MOV.U32 R0, RZ, RZ, RZ ;  /* 0x000000ffff007224 */ /* 0x000fe200078e00ff */
[----:B------:R-:W-:-:S04]  /*00c0*/  LOP3.LUT R8, R33, 0xf, RZ, 0xc0, !PT ;  /* 0x0000000f21087812 */ /* 0x000fc800078ec0ff */
[----:B------:R-:W-:-:S07]  /*00d0*/  ISETP.NE.AND P2, PT, R8, RZ, PT ;  /* 0x000000ff0800720c */ /* 0x000fce0003f45270 */
[----:B------:R-:W-:Y:S06]  /*00e0*/  @!P1 BRA `(.L_x_2) ;  /* 0x0000000000989947 */ /* 0x000fec0003800000 */
[----:B------:R-:W0:Y:S01]  /*00f0*/  LDC.64 R4, c[0x0][0x398] ;  /* 0x0000e600ff047b82 */ /* 0x000e220000000a00 */
[----:B------:R-:W-:Y:S01]  /*0100*/  HFMA2 R9, -RZ, RZ, 0, 0 ;  /* 0x00000000ff097431 */ /* 0x000fe200000001ff */
[----:B------:R-:W-:-:S07]  /*0110*/  LOP3.LUT R0, R33, 0x7ffffff0, RZ, 0xc0, !PT ;  /* 0x7ffffff021007812 */ /* 0x000fce00078ec0ff */
.L_x_3:
[C---:B------:R-:W-:Y:S01]  /*0120*/  VIADD R11, R9.reuse, 0x1 ;  /* 0x00000001090b7836 */ /* 0x040fe20000000000 */
[C---:B------:R-:W-:Y:S01]  /*0130*/  IADD3 R17, PT, PT, R9.reuse, 0x4, RZ ;  /* 0x0000000409117810 */ /* 0x040fe20007ffe0ff */
[C---:B0-----:R-:W-:Y:S01]  /*0140*/  IMAD.WIDE.U32 R6, R9.reuse, 0x4, R4 ;  /* 0x0000000409067825 */ /* 0x041fe200078e0004 */
[----:B------:R-:W-:-:S03]  /*0150*/  IADD3 R25, PT, PT, R9, 0x8, RZ ;  /* 0x0000000809197810 */ /* 0x000fc60007ffe0ff */
[C---:B------:R-:W-:Y:S01]  /*0160*/  VIADD R13, R9.reuse, 0x2 ;  /* 0x00000002090d7836 */ /* 0x040fe20000000000 */
[----:B------:R0:W-:Y:S01]  /*0170*/  STG.E desc[UR8][R6.64+0x4], R11 ;  /* 0x0000040b06007986 */ /* 0x0001e2000c101908 */
[C---:B------:R-:W-:Y:S02]  /*0180*/  VIADD R15, R9.reuse, 0x3 ;  /* 0x00000003090f7836 */ /* 0x040fe40000000000 */
[C---:B------:R-:W-:Y:S01]  /*0190*/  VIADD R19, R9.reuse, 0x5 ;  /* 0x0000000509137836 */ /* 0x040fe20000000000 */
[----:B------:R1:W-:Y:S01]  /*01a0*/  STG.E desc[UR8][R6.64+0x8], R13 ;  /* 0x0000080d06007986 */ /* 0x0003e2000c101908 */
[C---:B------:R-:W-:Y:S02]  /*01b0*/  VIADD R21, R9.reuse, 0x6 ;  /* 0x0000000609157836 */ /* 0x040fe40000000000 */
[C---:B------:R-:W-:Y:S01]  /*01c0*/  VIADD R23, R9.reuse, 0x7 ;  /* 0x0000000709177836 */ /* 0x040fe20000000000 */
[----:B------:R2:W-:Y:S01]  /*01d0*/  STG.E desc[UR8][R6.64+0xc], R15 ;  /* 0x00000c0f06007986 */ /* 0x0005e2000c101908 */
[----:B------:R-:W-:-:S02]  /*01e0*/  VIADD R27, R9, 0x9 ;  /* 0x00000009091b7836 */ /* 0x000fc40000000000 */
[C---:B------:R-:W-:Y:S01]  /*01f0*/  VIADD R29, R9.reuse, 0xa ;  /* 0x0000000a091d7836 */ /* 0x040fe20000000000 */
[----:B------:R3:W-:Y:S01]  /*0200*/  STG.E desc[UR8][R6.64+0x10], R17 ;  /* 0x0000101106007986 */ /* 0x0007e2000c101908 */
[----:B0-----:R-:W-:-:S03]  /*0210*/  VIADD R11, R9, 0xb ;  /* 0x0000000b090b7836 */ /* 0x001fc60000000000 */
[----:B------:R0:W-:Y:S01]  /*0220*/  STG.E desc[UR8][R6.64+0x14], R19 ;  /* 0x0000141306007986 */ /* 0x0001e2000c101908 */
[C---:B-1----:R-:W-:Y:S01]  /*0230*/  IADD3 R13, PT, PT, R9.reuse, 0xc, RZ ;  /* 0x0000000c090d7810 */ /* 0x042fe20007ffe0ff */
[C---:B--2---:R-:W-:Y:S02]  /*0240*/  VIADD R15, R9.reuse, 0xd ;  /* 0x0000000d090f7836 */ /* 0x044fe40000000000 */
[----:B------:R-:W-:Y:S01]  /*0250*/  STG.E desc[UR8][R6.64+0x18], R21 ;  /* 0x0000181506007986 */ /* 0x000fe2000c101908 */
[----:B---3--:R-:W-:-:S03]  /*0260*/  VIADD R17, R9, 0xe ;  /* 0x0000000e09117836 */ /* 0x008fc60000000000 */
[----:B------:R-:W-:Y:S01]  /*0270*/  STG.E desc[UR8][R6.64+0x1c], R23 ;  /* 0x00001c1706007986 */ /* 0x000fe2000c101908 */
[----:B0-----:R-:W-:-:S03]  /*0280*/  VIADD R19, R9, 0xf ;  /* 0x0000000f09137836 */ /* 0x001fc60000000000 */
[----:B------:R-:W-:Y:S04]  /*0290*/  STG.E desc[UR8][R6.64+0x20], R25 ;  /* 0x0000201906007986 */ /* 0x000fe8000c101908 */
[----:B------:R-:W-:Y:S04]  /*02a0*/  STG.E desc[UR8][R6.64+0x24], R27 ;  /* 0x0000241b06007986 */ /* 0x000fe8000c101908 */
[----:B------:R-:W-:Y:S04]  /*02b0*/  STG.E desc[UR8][R6.64+0x28], R29 ;  /* 0x0000281d06007986 */ /* 0x000fe8000c101908 */
[----:B------:R-:W-:Y:S04]  /*02c0*/  STG.E desc[UR8][R6.64+0x2c], R11 ;  /* 0x00002c0b06007986 */ /* 0x000fe8000c101908 */
[----:B------:R-:W-:Y:S04]  /*02d0*/  STG.E desc[UR8][R6.64+0x30], R13 ;  /* 0x0000300d06007986 */ /* 0x000fe8000c101908 */
[----:B------:R-:W-:Y:S04]  /*02e0*/  STG.E desc[UR8][R6.64+0x34], R15 ;  /* 0x0000340f06007986 */ /* 0x000fe8000c101908 */
[----:B------:R-:W-:Y:S04]  /*02f0*/  STG.E desc[UR8][R6.64+0x38], R17 ;  /* 0x0000381106007986 */ /* 0x000fe8000c101908 */
[----:B------:R-:W-:Y:S04]  /*0300*/  STG.E desc[UR8][R6.64+0x3c], R19 ;  /* 0x00003c1306007986 */ /* 0x000fe8000c101908 */
[----:B------:R0:W-:Y:S02]  /*0310*/  STG.E desc[UR8][R6.64], R9 ;  /* 0x0000000906007986 */ /* 0x0001e4000c101908 */
[----:B0-----:R-:W-:-:S04]  /*0320*/  IADD3 R9, PT, PT, R9, 0x10, RZ ;  /* 0x0000001009097810 */ /* 0x001fc80007ffe0ff */
[----:B------:R-:W-:-:S13]  /*0330*/  ISETP.NE.AND P1, PT, R9, R0, PT ;  /* 0x000000000900720c */ /* 0x000fda0003f25270 */
[----:B------:R-:W-:Y:S05]  /*0340*/  @P1 BRA `(.L_x_3) ;  /* 0xfffffffc00741947 */ /* 0x000fea000383ffff */
.L_x_2:
[----:B------:R-:W-:Y:S05]  /*0350*/  @!P2 BRA `(.L_x_1) ;  /* 0x0000000000b8a947 */ /* 0x000fea0003800000 */
[----:B------:R-:W-:Y:S02]  /*0360*/  ISETP.GE.U32.AND P1, PT, R8, 0x8, PT ;  /* 0x000000080800780c */ /* 0x000fe40003f26070 */
[----:B------:R-:W-:-:S04]  /*0370*/  LOP3.LUT R6, R33, 0x7, RZ, 0xc0, !PT ;  /* 0x0000000721067812 */ /* 0x000fc800078ec0ff */
[----:B------:R-:W-:-:S07]  /*0380*/  ISETP.NE.AND P2, PT, R6, RZ, PT ;  /* 0x000000ff0600720c */ /* 0x000fce0003f45270 */
[----:B------:R-:W-:Y:S06]  /*0390*/  @!P1 BRA `(.L_x_4) ;  /* 0x0000000000489947 */ /* 0x000fec0003800000 */
[----:B------:R-:W0:Y:S01]  /*03a0*/  LDC.64 R4, c[0x0][0x398] ;  /* 0x0000e600ff047b82 */ /* 0x000e220000000a00 */
[C---:B------:R-:W-:Y:S01]  /*03b0*/  VIADD R7, R0.reuse, 0x1 ;  /* 0x0000000100077836 */ /* 0x040fe20000000000 */
[C---:B------:R-:W-:Y:S01]  /*03c0*/  IADD3 R13, PT, PT, R0.reuse, 0x4, RZ ;  /* 0x00000004000d7810 */ /* 0x040fe20007ffe0ff */
[C---:B------:R-:W-:Y:S02]  /*03d0*/  VIADD R9, R0.reuse, 0x2 ;  /* 0x0000000200097836 */ /* 0x040fe40000000000 */
[C---:B------:R-:W-:Y:S02]  /*03e0*/  VIADD R11, R0.reuse, 0x3 ;  /* 0x00000003000b7836 */ /* 0x040fe40000000000 */
[C---:B------:R-:W-:Y:S02]  /*03f0*/  VIADD R15, R0.reuse, 0x5 ;  /* 0x00000005000f7836 */ /* 0x040fe40000000000 */
[C---:B------:R-:W-:Y:S02]  /*0400*/  VIADD R17, R0.reuse, 0x6 ;  /* 0x0000000600117836 */ /* 0x040fe40000000000 */
[----:B------:R-:W-:-:S02]  /*0410*/  VIADD R19, R0, 0x7 ;  /* 0x0000000700137836 */ /* 0x000fc40000000000 */
[----:B0-----:R-:W-:-:S05]  /*0420*/  IMAD.WIDE.U32 R4, R0, 0x4, R4 ;  /* 0x0000000400047825 */ /* 0x001fca00078e0004 */
        /* <DEDUP_REMOVED lines=8> */
[----:B0-----:R-:W-:-:S07]  /*04b0*/  IADD3 R0, PT, PT, R0, 0x8, RZ ;  /* 0x0000000800007810 */ /* 0x001fce0007ffe0ff */
.L_x_4:
[----:B------:R-:W-:Y:S05]  /*04c0*/  @!P2 BRA `(.L_x_1) ;  /* 0x00000000005ca947 */ /* 0x000fea0003800000 */
[----:B------:R-:W-:Y:S02]  /*04d0*/  ISETP.GE.U32.AND P1, PT, R6, 0x4, PT ;  /* 0x000000040600780c */ /* 0x000fe40003f26070 */
[----:B------:R-:W-:-:S04]  /*04e0*/  LOP3.LUT R8, R33, 0x3, RZ, 0xc0, !PT ;  /* 0x0000000321087812 */ /* 0x000fc800078ec0ff */
[----:B------:R-:W-:-:S07]  /*04f0*/  ISETP.NE.AND P2, PT, R8, RZ, PT ;  /* 0x000000ff0800720c */ /* 0x000fce0003f45270 */
[----:B------:R-:W-:Y:S06]  /*0500*/  @!P1 BRA `(.L_x_5) ;  /* 0x0000000000289947 */ /* 0x000fec0003800000 */
[----:B------:R-:W0:Y:S01]  /*0510*/  LDC.64 R4, c[0x0][0x398] ;  /* 0x0000e600ff047b82 */ /* 0x000e220000000a00 */
[C---:B------:R-:W-:Y:S02]  /*0520*/  VIADD R7, R0.reuse, 0x1 ;  /* 0x0000000100077836 */ /* 0x040fe40000000000 */
[C---:B------:R-:W-:Y:S02]  /*0530*/  VIADD R9, R0.reuse, 0x2 ;  /* 0x0000000200097836 */ /* 0x040fe40000000000 */
[C---:B------:R-:W-:Y:S02]  /*0540*/  VIADD R11, R0.reuse, 0x3 ;  /* 0x00000003000b7836 */ /* 0x040fe40000000000 */
[----:B0-----:R-:W-:-:S05]  /*0550*/  IMAD.WIDE.U32 R4, R0, 0x4, R4 ;  /* 0x0000000400047825 */ /* 0x001fca00078e0004 */
[----:B------:R-:W-:Y:S04]  /*0560*/  STG.E desc[UR8][R4.64+0x4], R7 ;  /* 0x0000040704007986 */ /* 0x000fe8000c101908 */
[----:B------:R-:W-:Y:S04]  /*0570*/  STG.E desc[UR8][R4.64+0x8], R9 ;  /* 0x0000080904007986 */ /* 0x000fe8000c101908 */
[----:B------:R-:W-:Y:S04]  /*0580*/  STG.E desc[UR8][R4.64+0xc], R11 ;  /* 0x00000c0b04007986 */ /* 0x000fe8000c101908 */
[----:B------:R0:W-:Y:S02]  /*0590*/  STG.E desc[UR8][R4.64], R0 ;  /* 0x0000000004007986 */ /* 0x0001e4000c101908 */
[----:B0-----:R-:W-:-:S07]  /*05a0*/  IADD3 R0, PT, PT, R0, 0x4, RZ ;  /* 0x0000000400007810 */ /* 0x001fce0007ffe0ff */
.L_x_5:
[----:B------:R-:W-:Y:S05]  /*05b0*/  @!P2 BRA `(.L_x_1) ;  /* 0x000000000020a947 */ /* 0x000fea0003800000 */
[----:B------:R-:W0:Y:S01]  /*05c0*/  LDC.64 R6, c[0x0][0x398] ;  /* 0x0000e600ff067b82 */ /* 0x000e220000000a00 */
[----:B------:R-:W-:-:S05]  /*05d0*/  UMOV UR4, URZ ;  /* 0x000000ff00047c82 */ /* 0x000fca0008000000 */
.L_x_6:
[----:B------:R-:W-:Y:S01]  /*05e0*/  UIADD3 UR4, UPT, UPT, UR4, 0x1, URZ ;  /* 0x0000000104047890 */ /* 0x000fe2000fffe0ff */
[----:B0-----:R-:W-:-:S05]  /*05f0*/  IMAD.WIDE.U32 R4, R0, 0x4, R6 ;  /* 0x0000000400047825 */ /* 0x001fca00078e0006 */
[----:B------:R-:W-:Y:S01]  /*0600*/  ISETP.NE.AND P1, PT, R8, UR4, PT ;  /* 0x0000000408007c0c */ /* 0x000fe2000bf25270 */
[----:B------:R0:W-:Y:S02]  /*0610*/  STG.E desc[UR8][R4.64], R0 ;  /* 0x0000000004007986 */ /* 0x0001e4000c101908 */
[----:B0-----:R-:W-:-:S10]  /*0620*/  VIADD R0, R0, 0x1 ;  /* 0x0000000100007836 */ /* 0x001fd40000000000 */
[----:B------:R-:W-:Y:S05]  /*0630*/  @P1 BRA `(.L_x_6) ;  /* 0xfffffffc00e81947 */ /* 0x000fea000383ffff */
.L_x_1:
[----:B------:R-:W-:Y:S05]  /*0640*/  BSYNC.RECONVERGENT B0 ;  /* 0x0000000000007941 */ /* 0x000fea0003800200 */
.L_x_0:
[----:B------:R-:W-:Y:S05]  /*0650*/  @!P0 BRA `(.L_x_7) ;  /* 0x0000002c00508947 */ /* 0x000fea0003800000 */
[----:B------:R-:W-:Y:S01]  /*0660*/  BSSY B0, `(.L_x_7) ;  /* 0x00002d3000007945 */ /* 0x000fe20003800000 */
[C---:B------:R-:W-:Y:S01]  /*0670*/  LOP3.LUT R4, R33.reuse, 0xf, RZ, 0xc0, !PT ;  /* 0x0000000f21047812 */ /* 0x040fe200078ec0ff */
[----:B------:R-:W-:Y:S01]  /*0680*/  IMAD.MOV.U32 R8, RZ, RZ, RZ ;  /* 0x000000ffff087224 */ /* 0x000fe200078e00ff */
[C---:B------:R-:W-:Y:S01]  /*0690*/  LOP3.LUT R5, R33.reuse, 0x7, RZ, 0xc0, !PT ;  /* 0x0000000721057812 */ /* 0x040fe200078ec0ff */
[----:B------:R-:W0:Y:S01]  /*06a0*/  LDCU UR7, c[0x0][0x360] ;  /* 0x00006c00ff0777ac */ /* 0x000e220008000800 */
[C---:B------:R-:W-:Y:S02]  /*06b0*/  LOP3.LUT R6, R33.reuse, 0x7ffffff0, RZ, 0xc0, !PT ;  /* 0x7ffffff021067812 */ /* 0x040fe400078ec0ff */
[----:B------:R-:W-:Y:S01]  /*06c0*/  LOP3.LUT R7, R33, 0x3, RZ, 0xc0, !PT ;  /* 0x0000000321077812 */ /* 0x000fe200078ec0ff */
[----:B------:R-:W1:Y:S01]  /*06d0*/  LDCU.U16 UR6, c[0x0][0x3b8] ;  /* 0x00007700ff0677ac */ /* 0x000e620008000400 */
[----:B------:R-:W-:Y:S02]  /*06e0*/  PRMT R9, RZ, 0x7610, R9 ;  /* 0x00007610ff097816 */ /* 0x000fe40000000009 */
[----:B------:R-:W-:Y:S01]  /*06f0*/  PRMT R10, RZ, 0x7610, R10 ;  /* 0x00007610ff0a7816 */ /* 0x000fe2000000000a */
[----:B------:R-:W2:Y:S01]  /*0700*/  LDCU UR10, c[0x0][0x3b8] ;  /* 0x00007700ff0a77ac */ /* 0x000ea20008000800 */
[----:B------:R-:W-:-:S07]  /*0710*/  PRMT R11, RZ, 0x7610, R11 ;  /* 0x00007610ff0b7816 */ /* 0x000fce000000000b */
.L_x_39:
[----:B---3--:R-:W3:Y:S01]  /*0720*/  LDCU UR4, c[0x0][0x3b8] ;  /* 0x00007700ff0477ac */ /* 0x008ee20008000800 */
[----:B------:R-:W-:Y:S02]  /*0730*/  ISETP.NE.AND P0, PT, R2, RZ, PT ;  /* 0x000000ff0200720c */ /* 0x000fe40003f05270 */
[----:B------:R-:W-:Y:S02]  /*0740*/  LOP3.LUT R0, RZ, R10, RZ, 0x33, !PT ;  /* 0x0000000aff007212 */ /* 0x000fe400078e33ff */
[----:B------:R-:W-:Y:S02]  /*0750*/  LOP3.LUT R14, R9, 0x3, RZ, 0x3c, !PT ;  /* 0x00000003090e7812 */ /* 0x000fe400078e3cff */
[----:B------:R-:W-:Y:S01]  /*0760*/  MOV R12, R8 ;  /* 0x00000008000c7202 */ /* 0x000fe20000000f00 */
[----:B-1----:R-:W-:Y:S02]  /*0770*/  VIADD R0, R0, UR6 ;  /* 0x0000000600007c36 */ /* 0x002fe40008000000 */
[----:B------:R-:W-:-:S03]  /*0780*/  VIADD R14, R14, UR6 ;  /* 0x000000060e0e7c36 */ /* 0x000fc60008000000 */
[----:B------:R-:W-:Y:S01]  /*0790*/  LOP3.LUT R13, R0, 0x7, RZ, 0xc0, !PT ;  /* 0x00000007000d7812 */ /* 0x000fe200078ec0ff */
[----:B------:R-:W-:-:S03]  /*07a0*/  IMAD.IADD R0, R3, 0x1, -R8 ;  /* 0x0000000103007824 */ /* 0x000fc600078e0a08 */
[----:B------:R-:W-:Y:S01]  /*07b0*/  IADD3 R16, PT, PT, R13, -0x1, RZ ;  /* 0xffffffff0d107810 */ /* 0x000fe20007ffe0ff */
[----:B---3--:R-:W-:-:S05]  /*07c0*/  IMAD.U32 R33, RZ, RZ, UR4 ;  /* 0x00000004ff217e24 */ /* 0x008fca000f8e00ff */
[----:B------:R-:W-:Y:S01]  /*07d0*/  IADD3 R15, PT, PT, -R8, -0x2, R33 ;  /* 0xfffffffe080f7810 */ /* 0x000fe20007ffe121 */
[----:B----4-:R-:W-:Y:S06]  /*07e0*/  @P0 BRA `(.L_x_8) ;  /* 0x0000001c00b80947 */ /* 0x010fec0003800000 */
[----:B------:R-:W1:Y:S01]  /*07f0*/  LDC.64 R18, c[0x0][0x390] ;  /* 0x0000e400ff127b82 */ /* 0x000e620000000a00 */
[----:B------:R-:W-:-:S04]  /*0800*/  IMAD R41, R8, R33, RZ ;  /* 0x0000002108297224 */ /* 0x000fc800078e02ff */
[----:B------:R-:W-:-:S04]  /*0810*/  IMAD.IADD R21, R41, 0x1, R8 ;  /* 0x0000000129157824 */ /* 0x000fc800078e0208 */
[----:B-1----:R-:W-:-:S05]  /*0820*/  IMAD.WIDE.U32 R20, R21, 0x8, R18 ;  /* 0x0000000815147825 */ /* 0x002fca00078e0012 */
[----:B------:R-:W3:Y:S01]  /*0830*/  LDG.E.64 R24, desc[UR8][R20.64] ;  /* 0x0000000814187981 */ /* 0x000ee2000c1e1b00 */
[----:B------:R-:W-:Y:S01]  /*0840*/  VIADD R40, R8, 0x1 ;  /* 0x0000000108287836 */ /* 0x000fe20000000000 */
[----:B------:R-:W-:Y:S01]  /*0850*/  BSSY.RECONVERGENT B1, `(.L_x_9) ;  /* 0x0000121000017945 */ /* 0x000fe20003800200 */
[----:B------:R-:W-:-:S03]  /*0860*/  IMAD.MOV.U32 R17, RZ, RZ, R8 ;  /* 0x000000ffff117224 */ /* 0x000fc600078e0008 */
[----:B------:R-:W-:Y:S01]  /*0870*/  ISETP.GE.AND P0, PT, R40, R33, PT ;  /* 0x000000212800720c */ /* 0x000fe20003f06270 */
[----:B---3--:R-:W-:-:S12]  /*0880*/  DADD R24, -RZ, |R24| ;  /* 0x00000000ff187229 */ /* 0x008fd80000000518 */
[----:B------:R-:W-:Y:S05]  /*0890*/  @P0 BRA `(.L_x_10) ;  /* 0x0000001000700947 */ /* 0x000fea0003800000 */
[----:B------:R-:W-:Y:S01]  /*08a0*/  ISETP.GE.U32.AND P1, PT, R15, 0xf, PT ;  /* 0x0000000f0f00780c */ /* 0x000fe20003f26070 */
[----:B------:R-:W-:Y:S01]  /*08b0*/  BSSY.RECONVERGENT B2, `(.L_x_11) ;  /* 0x000008b000027945 */ /* 0x000fe20003800200 */
[----:B------:R-:W-:Y:S02]  /*08c0*/  LOP3.LUT P0, RZ, R0, 0xf, RZ, 0xc0, !PT ;  /* 0x0000000f00ff7812 */ /* 0x000fe4000780c0ff */
[----:B------:R-:W-:-:S09]  /*08d0*/  MOV R17, R8 ;  /* 0x0000000800117202 */ /* 0x000fd20000000f00 */
[----:B------:R-:W-:Y:S05]  /*08e0*/  @!P1 BRA `(.L_x_12) ;  /* 0x00000008001c9947 */ /* 0x000fea0003800000 */
[----:B------:R-:W-:Y:S02]  /*08f0*/  IMAD.MOV.U32 R32, RZ, RZ, RZ ;  /* 0x000000ffff207224 */ /* 0x000fe400078e00ff */
[----:B------:R-:W-:-:S07]  /*0900*/  IMAD.MOV.U32 R17, RZ, RZ, R8 ;  /* 0x000000ffff117224 */ /* 0x000fce00078e0008 */
.L_x_13:
[----:B------:R-:W-:-:S04]  /*0910*/  IMAD R26, R40, R33, R8 ;  /* 0x00000021281a7224 */ /* 0x000fc800078e0208 */
[----:B------:R-:W-:-:S06]  /*0920*/  IMAD.WIDE.U32 R22, R26, 0x8, R18 ;  /* 0x000000081a167825 */ /* 0x000fcc00078e0012 */
[----:B------:R-:W3:Y:S01]  /*0930*/  LDG.E.64 R22, desc[UR8][R22.64] ;  /* 0x0000000816167981 */ /* 0x000ee2000c1e1b00 */
[----:B------:R-:W-:-:S04]  /*0940*/  IMAD.IADD R26, R26, 0x1, R33 ;  /* 0x000000011a1a7824 */ /* 0x000fc800078e0221 */
[----:B------:R-:W-:-:S06]  /*0950*/  IMAD.WIDE.U32 R28, R26, 0x8, R18 ;  /* 0x000000081a1c7825 */ /* 0x000fcc00078e0012 */
[----:B------:R-:W4:Y:S01]  /*0960*/  LDG.E.64 R28, desc[UR8][R28.64] ;  /* 0x000000081c1c7981 */ /* 0x000f22000c1e1b00 */
[----:B------:R-:W-:-:S05]  /*0970*/  IADD3 R26, PT, PT, R26, R33, RZ ;  /* 0x000000211a1a7210 */ /* 0x000fca0007ffe0ff */
[----:B------:R-:W-:-:S06]  /*0980*/  IMAD.WIDE.U32 R30, R26, 0x8, R18 ;  /* 0x000000081a1e7825 */ /* 0x000fcc00078e0012 */
[----:B------:R-:W5:Y:S01]  /*0990*/  LDG.E.64 R30, desc[UR8][R30.64] ;  /* 0x000000081e1e7981 */ /* 0x000f62000c1e1b00 */
[----:B------:R-:W-:-:S04]  /*09a0*/  IMAD.IADD R34, R26, 0x1, R33 ;  /* 0x000000011a227824 */ /* 0x000fc800078e0221 */
[----:B------:R-:W-:-:S06]  /*09b0*/  IMAD.WIDE.U32 R26, R34, 0x8, R18 ;  /* 0x00000008221a7825 */ /* 0x000fcc00078e0012 */
[----:B------:R-:W2:Y:S01]  /*09c0*/  LDG.E.64 R26, desc[UR8][R26.64] ;  /* 0x000000081a1a7981 */ /* 0x000ea2000c1e1b00 */
[----:B------:R-:W-:-:S04]  /*09d0*/  IMAD.IADD R34, R34, 0x1, R33 ;  /* 0x0000000122227824 */ /* 0x000fc800078e0221 */
[----:B------:R-:W-:-:S06]  /*09e0*/  IMAD.WIDE.U32 R36, R34, 0x8, R18 ;  /* 0x0000000822247825 */ /* 0x000fcc00078e0012 */
[----:B------:R-:W2:Y:S01]  /*09f0*/  LDG.E.64 R36, desc[UR8][R36.64] ;  /* 0x0000000824247981 */ /* 0x000ea2000c1e1b00 */
[----:B------:R-:W-:-:S04]  /*0a00*/  IMAD.IADD R42, R34, 0x1, R33 ;  /* 0x00000001222a7824 */ /* 0x000fc800078e0221 */
[----:B------:R-:W-:-:S06]  /*0a10*/  IMAD.WIDE.U32 R34, R42, 0x8, R18 ;  /* 0x000000082a227825 */ /* 0x000fcc00078e0012 */
[----:B------:R-:W2:Y:S01]  /*0a20*/  LDG.E.64 R34, desc[UR8][R34.64] ;  /* 0x0000000822227981 */ /* 0x000ea2000c1e1b00 */
[----:B------:R-:W-:Y:S01]  /*0a30*/  IADD3 R42, PT, PT, R42, R33, RZ ;  /* 0x000000212a2a7210 */ /* 0x000fe20007ffe0ff */
[----:B---3--:R-:W-:Y:S02]  /*0a40*/  DSETP.GT.AND P2, PT, |R22|, R24, PT ;  /* 0x000000181600722a */ /* 0x008fe40003f44200 */
[----:B------:R-:W-:-:S10]  /*0a50*/  DADD R22, -RZ, |R22| ;  /* 0x00000000ff167229 */ /* 0x000fd40000000516 */
[----:B------:R-:W-:Y:S02]  /*0a60*/  FSEL R38, R22, R24, P2 ;  /* 0x0000001816267208 */ /* 0x000fe40001000000 */
[----:B------:R-:W-:Y:S01]  /*0a70*/  FSEL R39, R23, R25, P2 ;  /* 0x0000001917277208 */ /* 0x000fe20001000000 */
[----:B------:R-:W-:-:S06]  /*0a80*/  IMAD.WIDE.U32 R24, R42, 0x8, R18 ;  /* 0x000000082a187825 */ /* 0x000fcc00078e0012 */
[----:B------:R-:W3:Y:S01]  /*0a90*/  LDG.E.64 R24, desc[UR8][R24.64] ;  /* 0x0000000818187981 */ /* 0x000ee2000c1e1b00 */
[----:B------:R-:W-:-:S04]  /*0aa0*/  IMAD.IADD R42, R42, 0x1, R33 ;  /* 0x000000012a2a7824 */ /* 0x000fc800078e0221 */
[----:B------:R-:W-:-:S06]  /*0ab0*/  IMAD.WIDE.U32 R22, R42, 0x8, R18 ;  /* 0x000000082a167825 */ /* 0x000fcc00078e0012 */
[----:B------:R-:W3:Y:S01]  /*0ac0*/  LDG.E.64 R22, desc[UR8][R22.64] ;  /* 0x0000000816167981 */ /* 0x000ee2000c1e1b00 */
[----:B----4-:R-:W-:Y:S02]  /*0ad0*/  DSETP.GT.AND P3, PT, |R28|, R38, PT ;  /* 0x000000261c00722a */ /* 0x010fe40003f64200 */
[----:B------:R-:W-:Y:S01]  /*0ae0*/  DADD R28, -RZ, |R28| ;  /* 0x00000000ff1c7229 */ /* 0x000fe2000000051c */
[----:B------:R-:W-:-:S09]  /*0af0*/  IMAD.IADD R42, R42, 0x1, R33 ;  /* 0x000000012a2a7824 */ /* 0x000fd200078e0221 */
[----:B------:R-:W-:Y:S02]  /*0b00*/  FSEL R38, R28, R38, P3 ;  /* 0x000000261c267208 */ /* 0x000fe40001800000 */
[----:B------:R-:W-:Y:S01]  /*0b10*/  FSEL R39, R29, R39, P3 ;  /* 0x000000271d277208 */ /* 0x000fe20001800000 */
[----:B------:R-:W-:-:S06]  /*0b20*/  IMAD.WIDE.U32 R28, R42, 0x8, R18 ;  /* 0x000000082a1c7825 */ /* 0x000fcc00078e0012 */
[----:B------:R-:W4:Y:S01]  /*0b30*/  LDG.E.64 R28, desc[UR8][R28.64] ;  /* 0x000000081c1c7981 */ /* 0x000f22000c1e1b00 */
[----:B-----5:R-:W-:Y:S02]  /*0b40*/  DSETP.GT.AND P4, PT, |R30|, R38, PT ;  /* 0x000000261e00722a */ /* 0x020fe40003f84200 */
[----:B------:R-:W-:-:S10]  /*0b50*/  DADD R30, -RZ, |R30| ;  /* 0x00000000ff1e7229 */ /* 0x000fd4000000051e */
[----:B------:R-:W-:Y:S02]  /*0b60*/  FSEL R30, R30, R38, P4 ;  /* 0x000000261e1e7208 */ /* 0x000fe40002000000 */
[----:B------:R-:W-:-:S06]  /*0b70*/  FSEL R31, R31, R39, P4 ;  /* 0x000000271f1f7208 */ /* 0x000fcc0002000000 */
[----:B--2---:R-:W-:Y:S02]  /*0b80*/  DSETP.GT.AND P5, PT, |R26|, R30, PT ;  /* 0x0000001e1a00722a */ /* 0x004fe40003fa4200 */
[----:B------:R-:W-:-:S10]  /*0b90*/  DADD R26, -RZ, |R26| ;  /* 0x00000000ff1a7229 */ /* 0x000fd4000000051a */
[----:B------:R-:W-:Y:S02]  /*0ba0*/  FSEL R26, R26, R30, P5 ;  /* 0x0000001e1a1a7208 */ /* 0x000fe40002800000 */
[----:B------:R-:W-:-:S06]  /*0bb0*/  FSEL R27, R27, R31, P5 ;  /* 0x0000001f1b1b7208 */ /* 0x000fcc0002800000 */
[----:B------:R-:W-:Y:S02]  /*0bc0*/  DSETP.GT.AND P6, PT, |R36|, R26, PT ;  /* 0x0000001a2400722a */ /* 0x000fe40003fc4200 */
[----:B------:R-:W-:Y:S01]  /*0bd0*/  DADD R36, -RZ, |R36| ;  /* 0x00000000ff247229 */ /* 0x000fe20000000524 */
[----:B------:R-:W-:-:S04]  /*0be0*/  IMAD.IADD R42, R42, 0x1, R33 ;  /* 0x000000012a2a7824 */ /* 0x000fc800078e0221 */
[----:B------:R-:W-:-:S05]  /*0bf0*/  IMAD.WIDE.U32 R38, R42, 0x8, R18 ;  /* 0x000000082a267825 */ /* 0x000fca00078e0012 */
[----:B------:R-:W-:Y:S01]  /*0c00*/  FSEL R26, R36, R26, P6 ;  /* 0x0000001a241a7208 */ /* 0x000fe20003000000 */
[----:B------:R-:W2:Y:S01]  /*0c10*/  LDG.E.64 R38, desc[UR8][R38.64] ;  /* 0x0000000826267981 */ /* 0x000ea2000c1e1b00 */
[----:B------:R-:W-:-:S06]  /*0c20*/  FSEL R27, R37, R27, P6 ;  /* 0x0000001b251b7208 */ /* 0x000fcc0003000000 */
[----:B------:R-:W-:Y:S02]  /*0c30*/  DSETP.GT.AND P1, PT, |R34|, R26, PT ;  /* 0x0000001a2200722a */ /* 0x000fe40003f24200 */
[----:B------:R-:W-:Y:S01]  /*0c40*/  DADD R34, -RZ, |R34| ;  /* 0x00000000ff227229 */ /* 0x000fe20000000522 */
[----:B------:R-:W-:Y:S02]  /*0c50*/  IADD3 R30, PT, PT, R42, R33, RZ ;  /* 0x000000212a1e7210 */ /* 0x000fe40007ffe0ff */
[----:B------:R-:W-:-:S03]  /*0c60*/  SEL R17, R40, R17, P2 ;  /* 0x0000001128117207 */ /* 0x000fc60001000000 */
[----:B------:R-:W-:-:S04]  /*0c70*/  IMAD.WIDE.U32 R36, R30, 0x8, R18 ;  /* 0x000000081e247825 */ /* 0x000fc800078e0012 */
[----:B------:R-:W-:Y:S02]  /*0c80*/  FSEL R26, R34, R26, P1 ;  /* 0x0000001a221a7208 */ /* 0x000fe40000800000 */
[----:B------:R-:W-:Y:S01]  /*0c90*/  FSEL R27, R35, R27, P1 ;  /* 0x0000001b231b7208 */ /* 0x000fe20000800000 */
[----:B------:R-:W5:Y:S01]  /*0ca0*/  LDG.E.64 R36, desc[UR8][R36.64] ;  /* 0x0000000824247981 */ /* 0x000f62000c1e1b00 */
[----:B------:R-:W-:-:S04]  /*0cb0*/  IMAD.IADD R30, R30, 0x1, R33 ;  /* 0x000000011e1e7824 */ /* 0x000fc800078e0221 */
[C---:B------:R-:W-:Y:S01]  /*0cc0*/  IMAD.WIDE.U32 R34, R30.reuse, 0x8, R18 ;  /* 0x000000081e227825 */ /* 0x040fe200078e0012 */
[----:B------:R-:W-:-:S03]  /*0cd0*/  IADD3 R30, PT, PT, R30, R33, RZ ;  /* 0x000000211e1e7210 */ /* 0x000fc60007ffe0ff */
[----:B------:R-:W-:Y:S02]  /*0ce0*/  @P3 VIADD R17, R40, 0x1 ;  /* 0x0000000128113836 */ /* 0x000fe40000000000 */
[----:B------:R-:W5:Y:S01]  /*0cf0*/  LDG.E.64 R34, desc[UR8][R34.64] ;  /* 0x0000000822227981 */ /* 0x000f62000c1e1b00 */
[----:B------:R-:W-:-:S04]  /*0d00*/  IMAD.WIDE.U32 R44, R30, 0x8, R18 ;  /* 0x000000081e2c7825 */ /* 0x000fc800078e0012 */
[----:B------:R-:W-:-:S05]  /*0d10*/  IMAD.IADD R30, R30, 0x1, R33 ;  /* 0x000000011e1e7824 */ /* 0x000fca00078e0221 */
[----:B------:R-:W-:Y:S01]  /*0d20*/  IADD3 R42, PT, PT, R30, R33, RZ ;  /* 0x000000211e2a7210 */ /* 0x000fe20007ffe0ff */
[----:B------:R-:W-:Y:S01]  /*0d30*/  @P4 VIADD R17, R40, 0x2 ;  /* 0x0000000228114836 */ /* 0x000fe20000000000 */
[----:B---3--:R-:W-:Y:S02]  /*0d40*/  DSETP.GT.AND P2, PT, |R24|, R26, PT ;  /* 0x0000001a1800722a */ /* 0x008fe40003f44200 */
[----:B------:R-:W-:-:S10]  /*0d50*/  DADD R24, -RZ, |R24| ;  /* 0x00000000ff187229 */ /* 0x000fd40000000518 */
[----:B------:R-:W-:Y:S02]  /*0d60*/  FSEL R24, R24, R26, P2 ;  /* 0x0000001a18187208 */ /* 0x000fe40001000000 */
[----:B------:R-:W-:-:S06]  /*0d70*/  FSEL R25, R25, R27, P2 ;  /* 0x0000001b19197208 */ /* 0x000fcc0001000000 */
[----:B------:R-:W-:Y:S02]  /*0d80*/  DSETP.GT.AND P3, PT, |R22|, R24, PT ;  /* 0x000000181600722a */ /* 0x000fe40003f64200 */
[----:B------:R-:W-:Y:S01]  /*0d90*/  DADD R22, -RZ, |R22| ;  /* 0x00000000ff167229 */ /* 0x000fe20000000516 */
[----:B------:R-:W-:-:S06]  /*0da0*/  IMAD.WIDE.U32 R26, R30, 0x8, R18 ;  /* 0x000000081e1a7825 */ /* 0x000fcc00078e0012 */
[----:B------:R-:W3:Y:S03]  /*0db0*/  LDG.E.64 R26, desc[UR8][R26.64] ;  /* 0x000000081a1a7981 */ /* 0x000ee6000c1e1b00 */
[----:B------:R-:W-:Y:S02]  /*0dc0*/  FSEL R22, R22, R24, P3 ;  /* 0x0000001816167208 */ /* 0x000fe40001800000 */
[----:B------:R-:W-:Y:S02]  /*0dd0*/  FSEL R23, R23, R25, P3 ;  /* 0x0000001917177208 */ /* 0x000fe40001800000 */
[----:B------:R-:W3:Y:S01]  /*0de0*/  LDG.E.64 R24, desc[UR8][R44.64] ;  /* 0x000000082c187981 */ /* 0x000ee2000c1e1b00 */
[----:B------:R-:W-:-:S03]  /*0df0*/  IMAD.WIDE.U32 R30, R42, 0x8, R18 ;  /* 0x000000082a1e7825 */ /* 0x000fc600078e0012 */
[----:B----4-:R-:W-:Y:S02]  /*0e00*/  DSETP.GT.AND P4, PT, |R28|, R22, PT ;  /* 0x000000161c00722a */ /* 0x010fe40003f84200 */
[----:B------:R-:W-:Y:S01]  /*0e10*/  DADD R28, -RZ, |R28| ;  /* 0x00000000ff1c7229 */ /* 0x000fe2000000051c */
[----:B------:R-:W4:Y:S09]  /*0e20*/  LDG.E.64 R30, desc[UR8][R30.64] ;  /* 0x000000081e1e7981 */ /* 0x000f32000c1e1b00 */
[----:B------:R-:W-:Y:S01]  /*0e30*/  FSEL R23, R29, R23, P4 ;  /* 0x000000171d177208 */ /* 0x000fe20002000000 */
[----:B------:R-:W-:Y:S01]  /*0e40*/  IMAD.IADD R29, R42, 0x1, R33 ;  /* 0x000000012a1d7824 */ /* 0x000fe200078e0221 */
[----:B------:R-:W-:-:S03]  /*0e50*/  FSEL R22, R28, R22, P4 ;  /* 0x000000161c167208 */ /* 0x000fc60002000000 */
[----:B------:R-:W-:-:S06]  /*0e60*/  IMAD.WIDE.U32 R28, R29, 0x8, R18 ;  /* 0x000000081d1c7825 */ /* 0x000fcc00078e0012 */
[----:B------:R-:W4:Y:S01]  /*0e70*/  LDG.E.64 R28, desc[UR8][R28.64] ;  /* 0x000000081c1c7981 */ /* 0x000f22000c1e1b00 */
[C---:B------:R-:W-:Y:S01]  /*0e80*/  @P5 VIADD R17, R40.reuse, 0x3 ;  /* 0x0000000328115836 */ /* 0x040fe20000000000 */
[----:B------:R-:W-:Y:S01]  /*0e90*/  @P6 IADD3 R17, PT, PT, R40, 0x4, RZ ;  /* 0x0000000428116810 */ /* 0x000fe20007ffe0ff */
[----:B--2---:R-:W-:Y:S02]  /*0ea0*/  DSETP.GT.AND P5, PT, |R38|, R22, PT ;  /* 0x000000162600722a */ /* 0x004fe40003fa4200 */
[----:B------:R-:W-:-:S10]  /*0eb0*/  DADD R38, -RZ, |R38| ;  /* 0x00000000ff267229 */ /* 0x000fd40000000526 */
[----:B------:R-:W-:Y:S02]  /*0ec0*/  FSEL R22, R38, R22, P5 ;  /* 0x0000001626167208 */ /* 0x000fe40002800000 */
[----:B------:R-:W-:-:S06]  /*0ed0*/  FSEL R23, R39, R23, P5 ;  /* 0x0000001727177208 */ /* 0x000fcc0002800000 */
[----:B-----5:R-:W-:Y:S02]  /*0ee0*/  DSETP.GT.AND P6, PT, |R36|, R22, PT ;  /* 0x000000162400722a */ /* 0x020fe40003fc4200 */
[----:B------:R-:W-:Y:S01]  /*0ef0*/  DADD R36, -RZ, |R36| ;  /* 0x00000000ff247229 */ /* 0x000fe20000000524 */
[----:B------:R-:W-:-:S09]  /*0f00*/  @P1 VIADD R17, R40, 0x5 ;  /* 0x0000000528111836 */ /* 0x000fd20000000000 */
[----:B------:R-:W-:Y:S02]  /*0f10*/  FSEL R36, R36, R22, P6 ;  /* 0x0000001624247208 */ /* 0x000fe40003000000 */
[----:B------:R-:W-:Y:S01]  /*0f20*/  FSEL R37, R37, R23, P6 ;  /* 0x0000001725257208 */ /* 0x000fe20003000000 */
[----:B------:R-:W-:-:S05]  /*0f30*/  DADD R22, -RZ, |R34| ;  /* 0x00000000ff167229 */ /* 0x000fca0000000522 */
[----:B------:R-:W-:Y:S01]  /*0f40*/  DSETP.GT.AND P1, PT, |R34|, R36, PT ;  /* 0x000000242200722a */ /* 0x000fe20003f24200 */
[----:B------:R-:W-:-:S05]  /*0f50*/  @P2 VIADD R17, R40, 0x6 ;  /* 0x0000000628112836 */ /* 0x000fca0000000000 */
[----:B------:R-:W-:Y:S02]  /*0f60*/  FSEL R34, R22, R36, P1 ;  /* 0x0000002416227208 */ /* 0x000fe40000800000 */
[----:B------:R-:W-:Y:S02]  /*0f70*/  FSEL R35, R23, R37, P1 ;  /* 0x0000002517237208 */ /* 0x000fe40000800000 */
[C---:B------:R-:W-:Y:S01]  /*0f80*/  @P3 IADD3 R17, PT, PT, R40.reuse, 0x7, RZ ;  /* 0x0000000728113810 */ /* 0x040fe20007ffe0ff */
[----:B------:R-:W-:Y:S02]  /*0f90*/  @P4 VIADD R17, R40, 0x8 ;  /* 0x0000000828114836 */ /* 0x000fe40000000000 */
[----:B------:R-:W-:Y:S02]  /*0fa0*/  VIADD R32, R32, 0x10 ;  /* 0x0000001020207836 */ /* 0x000fe40000000000 */
[C---:B------:R-:W-:Y:S01]  /*0fb0*/  @P5 VIADD R17, R40.reuse, 0x9 ;  /* 0x0000000928115836 */ /* 0x040fe20000000000 */
[C---:B------:R-:W-:Y:S01]  /*0fc0*/  @P6 IADD3 R17, PT, PT, R40.reuse, 0xa, RZ ;  /* 0x0000000a28116810 */ /* 0x040fe20007ffe0ff */
[----:B------:R-:W-:Y:S01]  /*0fd0*/  @P1 VIADD R17, R40, 0xb ;  /* 0x0000000b28111836 */ /* 0x000fe20000000000 */
[----:B---3--:R-:W-:-:S02]  /*0fe0*/  DADD R22, -RZ, |R24| ;  /* 0x00000000ff167229 */ /* 0x008fc40000000518 */
[----:B------:R-:W-:-:S08]  /*0ff0*/  DSETP.GT.AND P2, PT, |R24|, R34, PT ;  /* 0x000000221800722a */ /* 0x000fd00003f44200 */
[----:B------:R-:W-:Y:S02]  /*1000*/  FSEL R24, R22, R34, P2 ;  /* 0x0000002216187208 */ /* 0x000fe40001000000 */
[----:B------:R-:W-:Y:S01]  /*1010*/  FSEL R25, R23, R35, P2 ;  /* 0x0000002317197208 */ /* 0x000fe20001000000 */
[----:B------:R-:W-:-:S05]  /*1020*/  DADD R22, -RZ, |R26| ;  /* 0x00000000ff167229 */ /* 0x000fca000000051a */
[----:B------:R-:W-:-:S06]  /*1030*/  DSETP.GT.AND P3, PT, |R26|, R24, PT ;  /* 0x000000181a00722a */ /* 0x000fcc0003f64200 */
[----:B------:R-:W-:Y:S02]  /*1040*/  FSEL R24, R22, R24, P3 ;  /* 0x0000001816187208 */ /* 0x000fe40001800000 */
[----:B------:R-:W-:Y:S01]  /*1050*/  FSEL R25, R23, R25, P3 ;  /* 0x0000001917197208 */ /* 0x000fe20001800000 */
[----:B----4-:R-:W-:-:S05]  /*1060*/  DADD R22, -RZ, |R30| ;  /* 0x00000000ff167229 */ /* 0x010fca000000051e */
[----:B------:R-:W-:Y:S01]  /*1070*/  DSETP.GT.AND P4, PT, |R30|, R24, PT ;  /* 0x000000181e00722a */ /* 0x000fe20003f84200 */
[----:B------:R-:W-:-:S05]  /*1080*/  @P2 VIADD R17, R40, 0xc ;  /* 0x0000000c28112836 */ /* 0x000fca0000000000 */
[----:B------:R-:W-:Y:S02]  /*1090*/  FSEL R22, R22, R24, P4 ;  /* 0x0000001816167208 */ /* 0x000fe40002000000 */
[----:B------:R-:W-:Y:S02]  /*10a0*/  FSEL R23, R23, R25, P4 ;  /* 0x0000001917177208 */ /* 0x000fe40002000000 */
[----:B------:R-:W-:-:S04]  /*10b0*/  LOP3.LUT R25, R0, 0xfffffff0, RZ, 0xc0, !PT ;  /* 0xfffffff000197812 */ /* 0x000fc800078ec0ff */
[----:B------:R-:W-:Y:S01]  /*10c0*/  DSETP.GT.AND P1, PT, |R28|, R22, PT ;  /* 0x000000161c00722a */ /* 0x000fe20003f24200 */
[----:B------:R-:W-:Y:S01]  /*10d0*/  ISETP.NE.AND P2, PT, R32, R25, PT ;  /* 0x000000192000720c */ /* 0x000fe20003f45270 */
[----:B------:R-:W-:Y:S01]  /*10e0*/  DADD R28, -RZ, |R28| ;  /* 0x00000000ff1c7229 */ /* 0x000fe2000000051c */
[C---:B------:R-:W-:Y:S01]  /*10f0*/  @P3 IADD3 R17, PT, PT, R40.reuse, 0xd, RZ ;  /* 0x0000000d28113810 */ /* 0x040fe20007ffe0ff */
[----:B------:R-:W-:-:S08]  /*1100*/  @P4 VIADD R17, R40, 0xe ;  /* 0x0000000e28114836 */ /* 0x000fd00000000000 */
[----:B------:R-:W-:Y:S02]  /*1110*/  FSEL R24, R28, R22, P1 ;  /* 0x000000161c187208 */ /* 0x000fe40000800000 */
[C---:B------:R-:W-:Y:S01]  /*1120*/  @P1 IADD3 R17, PT, PT, R40.reuse, 0xf, RZ ;  /* 0x0000000f28111810 */ /* 0x040fe20007ffe0ff */
[----:B------:R-:W-:Y:S01]  /*1130*/  VIADD R40, R40, 0x10 ;  /* 0x0000001028287836 */ /* 0x000fe20000000000 */
[----:B------:R-:W-:Y:S01]  /*1140*/  FSEL R25, R29, R23, P1 ;  /* 0x000000171d197208 */ /* 0x000fe20000800000 */
[----:B------:R-:W-:Y:S06]  /*1150*/  @P2 BRA `(.L_x_13) ;  /* 0xfffffff400ec2947 */ /* 0x000fec000383ffff */
.L_x_12:
[----:B0-2---:R-:W-:Y:S05]  /*1160*/  BSYNC.RECONVERGENT B2 ;  /* 0x0000000000027941 */ /* 0x005fea0003800200 */
.L_x_11:
[----:B------:R-:W-:Y:S05]  /*1170*/  @!P0 BRA `(.L_x_10) ;  /* 0x0000000800388947 */ /* 0x000fea0003800000 */
[----:B------:R-:W-:-:S05]  /*1180*/  LOP3.LUT R22, RZ, R11, RZ, 0x33, !PT ;  /* 0x0000000bff167212 */ /* 0x000fca00078e33ff */
[----:B------:R-:W-:-:S05]  /*1190*/  VIADD R22, R22, UR6 ;  /* 0x0000000616167c36 */ /* 0x000fca0008000000 */
[----:B------:R-:W-:-:S04]  /*11a0*/  LOP3.LUT R22, R22, 0xf, RZ, 0xc0, !PT ;  /* 0x0000000f16167812 */ /* 0x000fc800078ec0ff */
[C---:B------:R-:W-:Y:S02]  /*11b0*/  IADD3 R23, PT, PT, R22.reuse, -0x1, RZ ;  /* 0xffffffff16177810 */ /* 0x040fe40007ffe0ff */
[----:B------:R-:W-:Y:S02]  /*11c0*/  LOP3.LUT P0, RZ, R22, 0x7, RZ, 0xc0, !PT ;  /* 0x0000000716ff7812 */ /* 0x000fe4000780c0ff */
[----:B------:R-:W-:-:S13]  /*11d0*/  ISETP.GE.U32.AND P1, PT, R23, 0x7, PT ;  /* 0x000000071700780c */ /* 0x000fda0003f26070 */
[----:B------:R-:W-:Y:S05]  /*11e0*/  @!P1 BRA `(.L_x_14) ;  /* 0x0000000400049947 */ /* 0x000fea0003800000 */
[----:B------:R-:W-:-:S04]  /*11f0*/  IMAD R22, R40, R33, R8 ;  /* 0x0000002128167224 */ /* 0x000fc800078e0208 */
[----:B------:R-:W-:-:S06]  /*1200*/  IMAD.WIDE.U32 R38, R22, 0x8, R18 ;  /* 0x0000000816267825 */ /* 0x000fcc00078e0012 */
[----:B------:R-:W2:Y:S01]  /*1210*/  LDG.E.64 R38, desc[UR8][R38.64] ;  /* 0x0000000826267981 */ /* 0x000ea2000c1e1b00 */
[----:B------:R-:W-:-:S04]  /*1220*/  IMAD.IADD R22, R22, 0x1, R33 ;  /* 0x0000000116167824 */ /* 0x000fc800078e0221 */
[----:B------:R-:W-:-:S06]  /*1230*/  IMAD.WIDE.U32 R36, R22, 0x8, R18 ;  /* 0x0000000816247825 */ /* 0x000fcc00078e0012 */
[----:B------:R-:W3:Y:S01]  /*1240*/  LDG.E.64 R36, desc[UR8][R36.64] ;  /* 0x0000000824247981 */ /* 0x000ee2000c1e1b00 */
[----:B------:R-:W-:-:S04]  /*1250*/  IMAD.IADD R22, R22, 0x1, R33 ;  /* 0x0000000116167824 */ /* 0x000fc800078e0221 */
[C---:B------:R-:W-:Y:S01]  /*1260*/  IMAD.WIDE.U32 R34, R22.reuse, 0x8, R18 ;  /* 0x0000000816227825 */ /* 0x040fe200078e0012 */
[----:B------:R-:W-:-:S05]  /*1270*/  IADD3 R22, PT, PT, R22, R33, RZ ;  /* 0x0000002116167210 */ /* 0x000fca0007ffe0ff */
[----:B------:R-:W4:Y:S01]  /*1280*/  LDG.E.64 R34, desc[UR8][R34.64] ;  /* 0x0000000822227981 */ /* 0x000f22000c1e1b00 */
[----:B------:R-:W-:-:S04]  /*1290*/  IMAD.WIDE.U32 R30, R22, 0x8, R18 ;  /* 0x00000008161e7825 */ /* 0x000fc800078e0012 */
[----:B------:R-:W-:Y:S02]  /*12a0*/  IMAD.IADD R22, R22, 0x1, R33 ;  /* 0x0000000116167824 */ /* 0x000fe400078e0221 */
[----:B------:R-:W5:Y:S02]  /*12b0*/  LDG.E.64 R30, desc[UR8][R30.64] ;  /* 0x000000081e1e7981 */ /* 0x000f64000c1e1b00 */
[----:B------:R-:W-:-:S04]  /*12c0*/  IMAD.WIDE.U32 R28, R22, 0x8, R18 ;  /* 0x00000008161c7825 */ /* 0x000fc800078e0012 */
[----:B------:R-:W-:Y:S02]  /*12d0*/  IMAD.IADD R22, R22, 0x1, R33 ;  /* 0x0000000116167824 */ /* 0x000fe400078e0221 */
[----:B------:R-:W5:Y:S02]  /*12e0*/  LDG.E.64 R28, desc[UR8][R28.64] ;  /* 0x000000081c1c7981 */ /* 0x000f64000c1e1b00 */
[C---:B------:R-:W-:Y:S01]  /*12f0*/  IMAD.WIDE.U32 R26, R22.reuse, 0x8, R18 ;  /* 0x00000008161a7825 */ /* 0x040fe200078e0012 */
[----:B------:R-:W-:-:S05]  /*1300*/  IADD3 R32, PT, PT, R22, R33, RZ ;  /* 0x0000002116207210 */ /* 0x000fca0007ffe0ff */
[----:B------:R-:W5:Y:S01]  /*1310*/  LDG.E.64 R26, desc[UR8][R26.64] ;  /* 0x000000081a1a7981 */ /* 0x000f62000c1e1b00 */
[----:B------:R-:W-:-:S06]  /*1320*/  IMAD.WIDE.U32 R22, R32, 0x8, R18 ;  /* 0x0000000820167825 */ /* 0x000fcc00078e0012 */
[----:B------:R-:W5:Y:S01]  /*1330*/  LDG.E.64 R22, desc[UR8][R22.64] ;  /* 0x0000000816167981 */ /* 0x000f62000c1e1b00 */
[----:B--2---:R-:W-:Y:S02]  /*1340*/  DSETP.GT.AND P6, PT, |R38|, R24, PT ;  /* 0x000000182600722a */ /* 0x004fe40003fc4200 */
[----:B------:R-:W-:-:S10]  /*1350*/  DADD R38, -RZ, |R38| ;  /* 0x00000000ff267229 */ /* 0x000fd40000000526 */
[----:B------:R-:W-:Y:S01]  /*1360*/  FSEL R25, R39, R25, P6 ;  /* 0x0000001927197208 */ /* 0x000fe20003000000 */
[----:B------:R-:W-:Y:S01]  /*1370*/  IMAD.IADD R39, R32, 0x1, R33 ;  /* 0x0000000120277824 */ /* 0x000fe200078e0221 */
[----:B------:R-:W-:-:S03]  /*1380*/  FSEL R24, R38, R24, P6 ;  /* 0x0000001826187208 */ /* 0x000fc60003000000 */
[----:B------:R-:W-:-:S06]  /*1390*/  IMAD.WIDE.U32 R38, R39, 0x8, R18 ;  /* 0x0000000827267825 */ /* 0x000fcc00078e0012 */
[----:B------:R-:W2:Y:S01]  /*13a0*/  LDG.E.64 R38, desc[UR8][R38.64] ;  /* 0x0000000826267981 */ /* 0x000ea2000c1e1b00 */
[----:B---3--:R-:W-:Y:S02]  /*13b0*/  DSETP.GT.AND P1, PT, |R36|, R24, PT ;  /* 0x000000182400722a */ /* 0x008fe40003f24200 */
[----:B------:R-:W-:-:S10]  /*13c0*/  DADD R36, -RZ, |R36| ;  /* 0x00000000ff247229 */ /* 0x000fd40000000524 */
[----:B------:R-:W-:Y:S02]  /*13d0*/  FSEL R24, R36, R24, P1 ;  /* 0x0000001824187208 */ /* 0x000fe40000800000 */
[----:B------:R-:W-:-:S06]  /*13e0*/  FSEL R25, R37, R25, P1 ;  /* 0x0000001925197208 */ /* 0x000fcc0000800000 */
[----:B----4-:R-:W-:Y:S02]  /*13f0*/  DSETP.GT.AND P2, PT, |R34|, R24, PT ;  /* 0x000000182200722a */ /* 0x010fe40003f44200 */
[----:B------:R-:W-:-:S10]  /*1400*/  DADD R34, -RZ, |R34| ;  /* 0x00000000ff227229 */ /* 0x000fd40000000522 */
[----:B------:R-:W-:Y:S02]  /*1410*/  FSEL R34, R34, R24, P2 ;  /* 0x0000001822227208 */ /* 0x000fe40001000000 */
[----:B------:R-:W-:Y:S01]  /*1420*/  FSEL R35, R35, R25, P2 ;  /* 0x0000001923237208 */ /* 0x000fe20001000000 */
[----:B-----5:R-:W-:-:S05]  /*1430*/  DADD R24, -RZ, |R30| ;  /* 0x00000000ff187229 */ /* 0x020fca000000051e */
[----:B------:R-:W-:-:S06]  /*1440*/  DSETP.GT.AND P3, PT, |R30|, R34, PT ;  /* 0x000000221e00722a */ /* 0x000fcc0003f64200 */
[----:B------:R-:W-:Y:S02]  /*1450*/  FSEL R30, R24, R34, P3 ;  /* 0x00000022181e7208 */ /* 0x000fe40001800000 */
[----:B------:R-:W-:Y:S01]  /*1460*/  FSEL R31, R25, R35, P3 ;  /* 0x00000023191f7208 */ /* 0x000fe20001800000 */
[----:B------:R-:W-:-:S05]  /*1470*/  DADD R24, -RZ, |R28| ;  /* 0x00000000ff187229 */ /* 0x000fca000000051c */
[----:B------:R-:W-:-:S06]  /*1480*/  DSETP.GT.AND P4, PT, |R28|, R30, PT ;  /* 0x0000001e1c00722a */ /* 0x000fcc0003f84200 */
[----:B------:R-:W-:Y:S02]  /*1490*/  FSEL R28, R24, R30, P4 ;  /* 0x0000001e181c7208 */ /* 0x000fe40002000000 */
[----:B------:R-:W-:Y:S01]  /*14a0*/  FSEL R29, R25, R31, P4 ;  /* 0x0000001f191d7208 */ /* 0x000fe20002000000 */
[----:B------:R-:W-:-:S05]  /*14b0*/  DADD R24, -RZ, |R26| ;  /* 0x00000000ff187229 */ /* 0x000fca000000051a */
[----:B------:R-:W-:Y:S01]  /*14c0*/  DSETP.GT.AND P5, PT, |R26|, R28, PT ;  /* 0x0000001c1a00722a */ /* 0x000fe20003fa4200 */
[----:B------:R-:W-:-:S05]  /*14d0*/  SEL R17, R40, R17, P6 ;  /* 0x0000001128117207 */ /* 0x000fca0003000000 */
        /* <DEDUP_REMOVED lines=8> */
[C---:B------:R-:W-:Y:S02]  /*1560*/  @P3 VIADD R17, R40.reuse, 0x3 ;  /* 0x0000000328113836 */ /* 0x040fe40000000000 */
[C---:B------:R-:W-:Y:S01]  /*1570*/  @P4 VIADD R17, R40.reuse, 0x4 ;  /* 0x0000000428114836 */ /* 0x040fe20000000000 */
[C---:B------:R-:W-:Y:S01]  /*1580*/  @P5 IADD3 R17, PT, PT, R40.reuse, 0x5, RZ ;  /* 0x0000000528115810 */ /* 0x040fe20007ffe0ff */
[----:B------:R-:W-:Y:S01]  /*1590*/  @P6 VIADD R17, R40, 0x6 ;  /* 0x0000000628116836 */ /* 0x000fe20000000000 */
[----:B--2---:R-:W-:-:S02]  /*15a0*/  DSETP.GT.AND P1, PT, |R38|, R22, PT ;  /* 0x000000162600722a */ /* 0x004fc40003f24200 */
[----:B------:R-:W-:-:S10]  /*15b0*/  DADD R38, -RZ, |R38| ;  /* 0x00000000ff267229 */ /* 0x000fd40000000526 */
[----:B------:R-:W-:Y:S02]  /*15c0*/  FSEL R24, R38, R22, P1 ;  /* 0x0000001626187208 */ /* 0x000fe40000800000 */
[C---:B------:R-:W-:Y:S01]  /*15d0*/  @P1 VIADD R17, R40.reuse, 0x7 ;  /* 0x0000000728111836 */ /* 0x040fe20000000000 */
[----:B------:R-:W-:Y:S02]  /*15e0*/  FSEL R25, R39, R23, P1 ;  /* 0x0000001727197208 */ /* 0x000fe40000800000 */
[----:B------:R-:W-:-:S07]  /*15f0*/  IADD3 R40, PT, PT, R40, 0x8, RZ ;  /* 0x0000000828287810 */ /* 0x000fce0007ffe0ff */
.L_x_14:
[----:B------:R-:W-:Y:S05]  /*1600*/  @!P0 BRA `(.L_x_10) ;  /* 0x0000000400148947 */ /* 0x000fea0003800000 */
[----:B------:R-:W-:Y:S02]  /*1610*/  ISETP.GE.U32.AND P0, PT, R16, 0x3, PT ;  /* 0x000000031000780c */ /* 0x000fe40003f06070 */
[----:B------:R-:W-:-:S04]  /*1620*/  LOP3.LUT R32, R13, 0x3, RZ, 0xc0, !PT ;  /* 0x000000030d207812 */ /* 0x000fc800078ec0ff */
[----:B------:R-:W-:-:S07]  /*1630*/  ISETP.NE.AND P1, PT, R32, RZ, PT ;  /* 0x000000ff2000720c */ /* 0x000fce0003f25270 */
[----:B------:R-:W-:Y:S06]  /*1640*/  @!P0 BRA `(.L_x_15) ;  /* 0x0000000000848947 */ /* 0x000fec0003800000 */
[----:B------:R-:W-:-:S04]  /*1650*/  IMAD R22, R40, R33, R8 ;  /* 0x0000002128167224 */ /* 0x000fc800078e0208 */
[----:B------:R-:W-:-:S04]  /*1660*/  IMAD.WIDE.U32 R34, R22, 0x8, R18 ;  /* 0x0000000816227825 */ /* 0x000fc800078e0012 */
[----:B------:R-:W-:Y:S02]  /*1670*/  IMAD.IADD R22, R22, 0x1, R33 ;  /* 0x0000000116167824 */ /* 0x000fe400078e0221 */
[----:B------:R-:W2:Y:S02]  /*1680*/  LDG.E.64 R34, desc[UR8][R34.64] ;  /* 0x0000000822227981 */ /* 0x000ea4000c1e1b00 */
[----:B------:R-:W-:-:S04]  /*1690*/  IMAD.WIDE.U32 R28, R22, 0x8, R18 ;  /* 0x00000008161c7825 */ /* 0x000fc800078e0012 */
[----:B------:R-:W-:Y:S02]  /*16a0*/  IMAD.IADD R22, R22, 0x1, R33 ;  /* 0x0000000116167824 */ /* 0x000fe400078e0221 */
[----:B------:R-:W3:Y:S02]  /*16b0*/  LDG.E.64 R28, desc[UR8][R28.64] ;  /* 0x000000081c1c7981 */ /* 0x000ee4000c1e1b00 */
[C---:B------:R-:W-:Y:S01]  /*16c0*/  IMAD.WIDE.U32 R26, R22.reuse, 0x8, R18 ;  /* 0x00000008161a7825 */ /* 0x040fe200078e0012 */
[----:B------:R-:W-:-:S05]  /*16d0*/  IADD3 R23, PT, PT, R22, R33, RZ ;  /* 0x0000002116177210 */ /* 0x000fca0007ffe0ff */
[----:B------:R-:W4:Y:S01]  /*16e0*/  LDG.E.64 R26, desc[UR8][R26.64] ;  /* 0x000000081a1a7981 */ /* 0x000f22000c1e1b00 */
[----:B------:R-:W-:-:S06]  /*16f0*/  IMAD.WIDE.U32 R22, R23, 0x8, R18 ;  /* 0x0000000817167825 */ /* 0x000fcc00078e0012 */
[----:B------:R-:W5:Y:S01]  /*1700*/  LDG.E.64 R22, desc[UR8][R22.64] ;  /* 0x0000000816167981 */ /* 0x000f62000c1e1b00 */
[----:B--2---:R-:W-:Y:S02]  /*1710*/  DADD R30, -RZ, |R34| ;  /* 0x00000000ff1e7229 */ /* 0x004fe40000000522 */
[----:B------:R-:W-:-:S06]  /*1720*/  DSETP.GT.AND P0, PT, |R34|, R24, PT ;  /* 0x000000182200722a */ /* 0x000fcc0003f04200 */
[----:B------:R-:W-:Y:S02]  /*1730*/  SEL R17, R40, R17, P0 ;  /* 0x0000001128117207 */ /* 0x000fe40000000000 */
[----:B------:R-:W-:Y:S02]  /*1740*/  FSEL R30, R30, R24, P0 ;  /* 0x000000181e1e7208 */ /* 0x000fe40000000000 */
[----:B------:R-:W-:Y:S01]  /*1750*/  FSEL R31, R31, R25, P0 ;  /* 0x000000191f1f7208 */ /* 0x000fe20000000000 */
[----:B---3--:R-:W-:-:S05]  /*1760*/  DADD R24, -RZ, |R28| ;  /* 0x00000000ff187229 */ /* 0x008fca000000051c */
[----:B------:R-:W-:-:S06]  /*1770*/  DSETP.GT.AND P2, PT, |R28|, R30, PT ;  /* 0x0000001e1c00722a */ /* 0x000fcc0003f44200 */
[----:B------:R-:W-:Y:S02]  /*1780*/  FSEL R28, R24, R30, P2 ;  /* 0x0000001e181c7208 */ /* 0x000fe40001000000 */
[----:B------:R-:W-:Y:S01]  /*1790*/  FSEL R29, R25, R31, P2 ;  /* 0x0000001f191d7208 */ /* 0x000fe20001000000 */
[----:B----4-:R-:W-:-:S05]  /*17a0*/  DADD R24, -RZ, |R26| ;  /* 0x00000000ff187229 */ /* 0x010fca000000051a */
[----:B------:R-:W-:Y:S01]  /*17b0*/  DSETP.GT.AND P3, PT, |R26|, R28, PT ;  /* 0x0000001c1a00722a */ /* 0x000fe20003f64200 */
[----:B------:R-:W-:-:S05]  /*17c0*/  @P2 VIADD R17, R40, 0x1 ;  /* 0x0000000128112836 */ /* 0x000fca0000000000 */
[----:B------:R-:W-:Y:S02]  /*17d0*/  FSEL R24, R24, R28, P3 ;  /* 0x0000001c18187208 */ /* 0x000fe40001800000 */
[----:B------:R-:W-:-:S06]  /*17e0*/  FSEL R25, R25, R29, P3 ;  /* 0x0000001d19197208 */ /* 0x000fcc0001800000 */
[----:B-----5:R-:W-:Y:S01]  /*17f0*/  DSETP.GT.AND P4, PT, |R22|, R24, PT ;  /* 0x000000181600722a */ /* 0x020fe20003f84200 */
[----:B------:R-:W-:Y:S01]  /*1800*/  @P3 VIADD R17, R40, 0x2 ;  /* 0x0000000228113836 */ /* 0x000fe20000000000 */
[----:B------:R-:W-:-:S10]  /*1810*/  DADD R22, -RZ, |R22| ;  /* 0x00000000ff167229 */ /* 0x000fd40000000516 */
[----:B------:R-:W-:Y:S02]  /*1820*/  FSEL R24, R22, R24, P4 ;  /* 0x0000001816187208 */ /* 0x000fe40002000000 */
[C---:B------:R-:W-:Y:S01]  /*1830*/  @P4 IADD3 R17, PT, PT, R40.reuse, 0x3, RZ ;  /* 0x0000000328114810 */ /* 0x040fe20007ffe0ff */
[----:B------:R-:W-:Y:S01]  /*1840*/  VIADD R40, R40, 0x4 ;  /* 0x0000000428287836 */ /* 0x000fe20000000000 */
[----:B------:R-:W-:-:S07]  /*1850*/  FSEL R25, R23, R25, P4 ;  /* 0x0000001917197208 */ /* 0x000fce0002000000 */
.L_x_15:
[----:B------:R-:W-:Y:S05]  /*1860*/  @!P1 BRA `(.L_x_10) ;  /* 0x00000000007c9947 */ /* 0x000fea0003800000 */
[----:B------:R-:W-:-:S04]  /*1870*/  IMAD R28, R40, R33, R8 ;  /* 0x00000021281c7224 */ /* 0x000fc800078e0208 */
[----:B------:R-:W-:-:S06]  /*1880*/  IMAD.WIDE.U32 R26, R28, 0x8, R18 ;  /* 0x000000081c1a7825 */ /* 0x000fcc00078e0012 */
[----:B------:R-:W2:Y:S01]  /*1890*/  LDG.E.64 R26, desc[UR8][R26.64] ;  /* 0x000000081a1a7981 */ /* 0x000ea2000c1e1b00 */
[----:B------:R-:W-:Y:S01]  /*18a0*/  ISETP.NE.AND P1, PT, R32, 0x1, PT ;  /* 0x000000012000780c */ /* 0x000fe20003f25270 */
[----:B--2---:R-:W-:Y:S02]  /*18b0*/  DADD R22, -RZ, |R26| ;  /* 0x00000000ff167229 */ /* 0x004fe4000000051a */
[----:B------:R-:W-:-:S06]  /*18c0*/  DSETP.GT.AND P0, PT, |R26|, R24, PT ;  /* 0x000000181a00722a */ /* 0x000fcc0003f04200 */
[----:B------:R-:W-:Y:S02]  /*18d0*/  SEL R17, R40, R17, P0 ;  /* 0x0000001128117207 */ /* 0x000fe40000000000 */
[----:B------:R-:W-:Y:S02]  /*18e0*/  FSEL R24, R22, R24, P0 ;  /* 0x0000001816187208 */ /* 0x000fe40000000000 */
[----:B------:R-:W-:Y:S01]  /*18f0*/  FSEL R25, R23, R25, P0 ;  /* 0x0000001917197208 */ /* 0x000fe20000000000 */
[----:B------:R-:W-:Y:S06]  /*1900*/  @!P1 BRA `(.L_x_10) ;  /* 0x0000000000549947 */ /* 0x000fec0003800000 */
[----:B------:R-:W-:Y:S01]  /*1910*/  IMAD.IADD R27, R28, 0x1, R33 ;  /* 0x000000011c1b7824 */ /* 0x000fe200078e0221 */
[----:B------:R-:W-:-:S03]  /*1920*/  ISETP.NE.AND P2, PT, R32, 0x2, PT ;  /* 0x000000022000780c */ /* 0x000fc60003f45270 */
[----:B------:R-:W-:-:S06]  /*1930*/  IMAD.WIDE.U32 R28, R27, 0x8, R18 ;  /* 0x000000081b1c7825 */ /* 0x000fcc00078e0012 */
[----:B------:R-:W2:Y:S04]  /*1940*/  LDG.E.64 R28, desc[UR8][R28.64] ;  /* 0x000000081c1c7981 */ /* 0x000ea8000c1e1b00 */
[----:B------:R-:W-:-:S05]  /*1950*/  @P2 IADD3 R27, PT, PT, R27, R33, RZ ;  /* 0x000000211b1b2210 */ /* 0x000fca0007ffe0ff */
[----:B------:R-:W-:-:S06]  /*1960*/  @P2 IMAD.WIDE.U32 R26, R27, 0x8, R18 ;  /* 0x000000081b1a2825 */ /* 0x000fcc00078e0012 */
[----:B------:R-:W3:Y:S01]  /*1970*/  @P2 LDG.E.64 R26, desc[UR8][R26.64] ;  /* 0x000000081a1a2981 */ /* 0x000ee2000c1e1b00 */
[----:B------:R-:W-:Y:S01]  /*1980*/  PLOP3.LUT P3, PT, PT, PT, PT, 0x8, 0x80 ;  /* 0x000000000080781c */ /* 0x000fe20003f6e170 */
[----:B--2---:R-:W-:Y:S02]  /*1990*/  DADD R22, -RZ, |R28| ;  /* 0x00000000ff167229 */ /* 0x004fe4000000051c */
[----:B------:R-:W-:-:S08]  /*19a0*/  DSETP.GT.AND P0, PT, |R28|, R24, PT ;  /* 0x000000181c00722a */ /* 0x000fd00003f04200 */
[----:B------:R-:W-:Y:S02]  /*19b0*/  FSEL R24, R22, R24, P0 ;  /* 0x0000001816187208 */ /* 0x000fe40000000000 */
[----:B------:R-:W-:Y:S01]  /*19c0*/  FSEL R25, R23, R25, P0 ;  /* 0x0000001917197208 */ /* 0x000fe20000000000 */
[----:B---3--:R-:W-:-:S03]  /*19d0*/  @P2 DADD R22, -RZ, |R26| ;  /* 0x00000000ff162229 */ /* 0x008fc6000000051a */
[----:B------:R-:W-:Y:S02]  /*19e0*/  @P0 VIADD R17, R40, 0x1 ;  /* 0x0000000128110836 */ /* 0x000fe40000000000 */
[----:B------:R-:W-:-:S06]  /*19f0*/  @P2 DSETP.GT.AND P1, PT, |R26|, R24, PT ;  /* 0x000000181a00222a */ /* 0x000fcc0003f24200 */
[----:B------:R-:W-:Y:S02]  /*1a00*/  @P2 PLOP3.LUT P3, PT, P1, PT, PT, 0x80, 0x8 ;  /* 0x000000000008281c */ /* 0x000fe40000f6f070 */
[----:B------:R-:W-:Y:S02]  /*1a10*/  @P2 FSEL R23, R23, R25, P1 ;  /* 0x0000001917172208 */ /* 0x000fe40000800000 */
[----:B------:R-:W-:-:S03]  /*1a20*/  @P2 FSEL R22, R22, R24, P1 ;  /* 0x0000001816162208 */ /* 0x000fc60000800000 */
[----:B------:R-:W-:Y:S01]  /*1a30*/  @P2 IMAD.MOV.U32 R25, RZ, RZ, R23 ;  /* 0x000000ffff192224 */ /* 0x000fe200078e0017 */
[----:B------:R-:W-:-:S05]  /*1a40*/  @P2 MOV R24, R22 ;  /* 0x0000001600182202 */ /* 0x000fca0000000f00 */
[----:B------:R-:W-:-:S07]  /*1a50*/  @P3 VIADD R17, R40, 0x2 ;  /* 0x0000000228113836 */ /* 0x000fce0000000000 */
.L_x_10:
[----:B0-2---:R-:W-:Y:S05]  /*1a60*/  BSYNC.RECONVERGENT B1 ;  /* 0x0000000000017941 */ /* 0x005fea0003800200 */
.L_x_9:
[----:B------:R-:W-:-:S14]  /*1a70*/  DSETP.NEU.AND P0, PT, R24, RZ, PT ;  /* 0x000000ff1800722a */ /* 0x000fdc0003f0d000 */
[----:B------:R-:W-:Y:S05]  /*1a80*/  @!P0 BRA `(.L_x_16) ;  /* 0x0000001800408947 */ /* 0x000fea0003800000 */
[----:B------:R-:W-:Y:S01]  /*1a90*/  ISETP.NE.AND P0, PT, R17, R8, PT ;  /* 0x000000081100720c */ /* 0x000fe20003f05270 */
[----:B------:R-:W-:-:S12]  /*1aa0*/  BSSY.RECONVERGENT B1, `(.L_x_17) ;  /* 0x00000bd000017945 */ /* 0x000fd80003800200 */
[----:B------:R-:W-:Y:S05]  /*1ab0*/  @!P0 BRA `(.L_x_18) ;  /* 0x0000000800ec8947 */ /* 0x000fea0003800000 */
[----:B------:R-:W0:Y:S02]  /*1ac0*/  LDC.64 R22, c[0x0][0x398] ;  /* 0x0000e600ff167b82 */ /* 0x000e240000000a00 */
[----:B0-----:R-:W-:-:S04]  /*1ad0*/  IMAD.WIDE R24, R17, 0x4, R22 ;  /* 0x0000000411187825 */ /* 0x001fc800078e0216 */
[----:B------:R-:W-:Y:S01]  /*1ae0*/  IMAD.WIDE.U32 R22, R8, 0x4, R22 ;  /* 0x0000000408167825 */ /* 0x000fe200078e0016 */
[----:B------:R-:W2:Y:S04]  /*1af0*/  LDG.E R29, desc[UR8][R24.64] ;  /* 0x00000008181d7981 */ /* 0x000ea8000c1e1900 */
[----:B------:R-:W3:Y:S01]  /*1b00*/  LDG.E R27, desc[UR8][R22.64] ;  /* 0x00000008161b7981 */ /* 0x000ee2000c1e1900 */
[----:B------:R-:W-:Y:S01]  /*1b10*/  ISETP.GE.U32.AND P0, PT, R3, 0xf, PT ;  /* 0x0000000f0300780c */ /* 0x000fe20003f06070 */
[----:B------:R-:W-:Y:S02]  /*1b20*/  IMAD.MOV.U32 R32, RZ, RZ, RZ ;  /* 0x000000ffff207224 */ /* 0x000fe400078e00ff */
[----:B--2---:R0:W-:Y:S04]  /*1b30*/  STG.E desc[UR8][R22.64], R29 ;  /* 0x0000001d16007986 */ /* 0x0041e8000c101908 */
[----:B---3--:R0:W-:Y:S06]  /*1b40*/  STG.E desc[UR8][R24.64], R27 ;  /* 0x0000001b18007986 */ /* 0x0081ec000c101908 */
[----:B------:R-:W-:Y:S05]  /*1b50*/  @!P0 BRA `(.L_x_19) ;  /* 0x0000000400248947 */ /* 0x000fea0003800000 */
[----:B------:R-:W-:-:S05]  /*1b60*/  UMOV UR4, URZ ;  /* 0x000000ff00047c82 */ /* 0x000fca0008000000 */
.L_x_20:
[----:B01----:R-:W-:Y:S01]  /*1b70*/  IADD3 R29, PT, PT, R41, UR4, RZ ;  /* 0x00000004291d7c10 */ /* 0x003fe2000fffe0ff */
[----:B------:R-:W-:-:S04]  /*1b80*/  IMAD R27, R17, R33, UR4 ;  /* 0x00000004111b7e24 */ /* 0x000fc8000f8e0221 */
[----:B------:R-:W-:-:S04]  /*1b90*/  IMAD.WIDE R26, R27, 0x8, R18 ;  /* 0x000000081b1a7825 */ /* 0x000fc800078e0212 */
[----:B------:R-:W-:Y:S01]  /*1ba0*/  IMAD.WIDE.U32 R28, R29, 0x8, R18 ;  /* 0x000000081d1c7825 */ /* 0x000fe200078e0012 */
[----:B------:R-:W2:Y:S04]  /*1bb0*/  LDG.E.64 R24, desc[UR8][R26.64] ;  /* 0x000000081a187981 */ /* 0x000ea8000c1e1b00 */
[----:B------:R-:W3:Y:S04]  /*1bc0*/  LDG.E.64 R42, desc[UR8][R28.64] ;  /* 0x000000081c2a7981 */ /* 0x000ee8000c1e1b00 */
[----:B--2---:R0:W-:Y:S04]  /*1bd0*/  STG.E.64 desc[UR8][R28.64], R24 ;  /* 0x000000181c007986 */ /* 0x0041e8000c101b08 */
[----:B---3--:R1:W-:Y:S04]  /*1be0*/  STG.E.64 desc[UR8][R26.64], R42 ;  /* 0x0000002a1a007986 */ /* 0x0083e8000c101b08 */
[----:B------:R-:W2:Y:S04]  /*1bf0*/  LDG.E.64 R36, desc[UR8][R26.64+0x8] ;  /* 0x000008081a247981 */ /* 0x000ea8000c1e1b00 */
[----:B------:R-:W3:Y:S04]  /*1c00*/  LDG.E.64 R38, desc[UR8][R28.64+0x8] ;  /* 0x000008081c267981 */ /* 0x000ee8000c1e1b00 */
[----:B--2---:R2:W-:Y:S04]  /*1c10*/  STG.E.64 desc[UR8][R28.64+0x8], R36 ;  /* 0x000008241c007986 */ /* 0x0045e8000c101b08 */
[----:B---3--:R3:W-:Y:S04]  /*1c20*/  STG.E.64 desc[UR8][R26.64+0x8], R38 ;  /* 0x000008261a007986 */ /* 0x0087e8000c101b08 */
[----:B------:R-:W4:Y:S04]  /*1c30*/  LDG.E.64 R30, desc[UR8][R26.64+0x10] ;  /* 0x000010081a1e7981 */ /* 0x000f28000c1e1b00 */
[----:B------:R-:W5:Y:S04]  /*1c40*/  LDG.E.64 R34, desc[UR8][R28.64+0x10] ;  /* 0x000010081c227981 */ /* 0x000f68000c1e1b00 */
[----:B----4-:R4:W-:Y:S04]  /*1c50*/  STG.E.64 desc[UR8][R28.64+0x10], R30 ;  /* 0x0000101e1c007986 */ /* 0x0109e8000c101b08 */
[----:B-----5:R5:W-:Y:S04]  /*1c60*/  STG.E.64 desc[UR8][R26.64+0x10], R34 ;  /* 0x000010221a007986 */ /* 0x020be8000c101b08 */
[----:B------:R-:W2:Y:S04]  /*1c70*/  LDG.E.64 R22, desc[UR8][R26.64+0x18] ;  /* 0x000018081a167981 */ /* 0x000ea8000c1e1b00 */
[----:B------:R-:W3:Y:S04]  /*1c80*/  LDG.E.64 R44, desc[UR8][R28.64+0x18] ;  /* 0x000018081c2c7981 */ /* 0x000ee8000c1e1b00 */
[----:B--2---:R2:W-:Y:S04]  /*1c90*/  STG.E.64 desc[UR8][R28.64+0x18], R22 ;  /* 0x000018161c007986 */ /* 0x0045e8000c101b08 */
[----:B---3--:R3:W-:Y:S04]  /*1ca0*/  STG.E.64 desc[UR8][R26.64+0x18], R44 ;  /* 0x0000182c1a007986 */ /* 0x0087e8000c101b08 */
[----:B0-----:R-:W4:Y:S04]  /*1cb0*/  LDG.E.64 R24, desc[UR8][R26.64+0x20] ;  /* 0x000020081a187981 */ /* 0x001f28000c1e1b00 */
[----:B-1----:R-:W5:Y:S04]  /*1cc0*/  LDG.E.64 R42, desc[UR8][R28.64+0x20] ;  /* 0x000020081c2a7981 */ /* 0x002f68000c1e1b00 */
[----:B----4-:R0:W-:Y:S04]  /*1cd0*/  STG.E.64 desc[UR8][R28.64+0x20], R24 ;  /* 0x000020181c007986 */ /* 0x0101e8000c101b08 */
[----:B-----5:R1:W-:Y:S04]  /*1ce0*/  STG.E.64 desc[UR8][R26.64+0x20], R42 ;  /* 0x0000202a1a007986 */ /* 0x0203e8000c101b08 */
        /* <DEDUP_REMOVED lines=12> */
[----:B0-----:R-:W2:Y:S04]  /*1db0*/  LDG.E.64 R24, desc[UR8][R26.64+0x40] ;  /* 0x000040081a187981 */ /* 0x001ea8000c1e1b00 */
[----:B-1----:R-:W3:Y:S04]  /*1dc0*/  LDG.E.64 R42, desc[UR8][R28.64+0x40] ;  /* 0x000040081c2a7981 */ /* 0x002ee8000c1e1b00 */
        /* <DEDUP_REMOVED lines=13> */
[----:B---3--:R-:W-:Y:S04]  /*1ea0*/  STG.E.64 desc[UR8][R26.64+0x58], R44 ;  /* 0x0000582c1a007986 */ /* 0x008fe8000c101b08 */
[----:B0-----:R-:W3:Y:S04]  /*1eb0*/  LDG.E.64 R24, desc[UR8][R26.64+0x60] ;  /* 0x000060081a187981 */ /* 0x001ee8000c1e1b00 */
[----:B-1----:R-:W4:Y:S04]  /*1ec0*/  LDG.E.64 R42, desc[UR8][R28.64+0x60] ;  /* 0x000060081c2a7981 */ /* 0x002f28000c1e1b00 */
[----:B---3--:R0:W-:Y:S04]  /*1ed0*/  STG.E.64 desc[UR8][R28.64+0x60], R24 ;  /* 0x000060181c007986 */ /* 0x0081e8000c101b08 */
[----:B----4-:R1:W-:Y:S04]  /*1ee0*/  STG.E.64 desc[UR8][R26.64+0x60], R42 ;  /* 0x0000602a1a007986 */ /* 0x0103e8000c101b08 */
[----:B------:R-:W3:Y:S04]  /*1ef0*/  LDG.E.64 R36, desc[UR8][R26.64+0x68] ;  /* 0x000068081a247981 */ /* 0x000ee8000c1e1b00 */
[----:B------:R-:W4:Y:S04]  /*1f00*/  LDG.E.64 R38, desc[UR8][R28.64+0x68] ;  /* 0x000068081c267981 */ /* 0x000f28000c1e1b00 */
[----:B---3--:R1:W-:Y:S04]  /*1f10*/  STG.E.64 desc[UR8][R28.64+0x68], R36 ;  /* 0x000068241c007986 */ /* 0x0083e8000c101b08 */
[----:B----4-:R1:W-:Y:S04]  /*1f20*/  STG.E.64 desc[UR8][R26.64+0x68], R38 ;  /* 0x000068261a007986 */ /* 0x0103e8000c101b08 */
[----:B------:R-:W3:Y:S04]  /*1f30*/  LDG.E.64 R30, desc[UR8][R26.64+0x70] ;  /* 0x000070081a1e7981 */ /* 0x000ee8000c1e1b00 */
[----:B-----5:R-:W4:Y:S04]  /*1f40*/  LDG.E.64 R34, desc[UR8][R28.64+0x70] ;  /* 0x000070081c227981 */ /* 0x020f28000c1e1b00 */
[----:B---3--:R1:W-:Y:S04]  /*1f50*/  STG.E.64 desc[UR8][R28.64+0x70], R30 ;  /* 0x0000701e1c007986 */ /* 0x0083e8000c101b08 */
[----:B----4-:R1:W-:Y:S04]  /*1f60*/  STG.E.64 desc[UR8][R26.64+0x70], R34 ;  /* 0x000070221a007986 */ /* 0x0103e8000c101b08 */
[----:B--2---:R-:W2:Y:S04]  /*1f70*/  LDG.E.64 R22, desc[UR8][R26.64+0x78] ;  /* 0x000078081a167981 */ /* 0x004ea8000c1e1b00 */
[----:B0-----:R-:W3:Y:S01]  /*1f80*/  LDG.E.64 R24, desc[UR8][R28.64+0x78] ;  /* 0x000078081c187981 */ /* 0x001ee2000c1e1b00 */
[----:B------:R-:W-:-:S06]  /*1f90*/  UIADD3 UR4, UPT, UPT, UR4, 0x10, URZ ;  /* 0x0000001004047890 */ /* 0x000fcc000fffe0ff */
[----:B------:R-:W-:Y:S01]  /*1fa0*/  ISETP.NE.AND P0, PT, R6, UR4, PT ;  /* 0x0000000406007c0c */ /* 0x000fe2000bf05270 */
[----:B--2---:R1:W-:Y:S04]  /*1fb0*/  STG.E.64 desc[UR8][R28.64+0x78], R22 ;  /* 0x000078161c007986 */ /* 0x0043e8000c101b08 */
[----:B---3--:R1:W-:Y:S08]  /*1fc0*/  STG.E.64 desc[UR8][R26.64+0x78], R24 ;  /* 0x000078181a007986 */ /* 0x0083f0000c101b08 */
[----:B------:R-:W-:Y:S05]  /*1fd0*/  @P0 BRA `(.L_x_20) ;  /* 0xfffffff800e40947 */ /* 0x000fea000383ffff */
[----:B------:R-:W-:-:S07]  /*1fe0*/  IMAD.MOV.U32 R32, RZ, RZ, R6 ;  /* 0x000000ffff207224 */ /* 0x000fce00078e0006 */
.L_x_19:
[----:B------:R-:W-:-:S13]  /*1ff0*/  ISETP.NE.AND P0, PT, R4, RZ, PT ;  /* 0x000000ff0400720c */ /* 0x000fda0003f05270 */
[----:B------:R-:W-:Y:S05]  /*2000*/  @!P0 BRA `(.L_x_18) ;  /* 0x0000000400988947 */ /* 0x000fea0003800000 */
[----:B01----:R-:W-:Y:S01]  /*2010*/  VIADD R22, R4, 0xffffffff ;  /* 0xffffffff04167836 */ /* 0x003fe20000000000 */
[----:B------:R-:W-:-:S04]  /*2020*/  ISETP.NE.AND P1, PT, R5, RZ, PT ;  /* 0x000000ff0500720c */ /* 0x000fc80003f25270 */
[----:B------:R-:W-:-:S13]  /*2030*/  ISETP.GE.U32.AND P0, PT, R22, 0x7, PT ;  /* 0x000000071600780c */ /* 0x000fda0003f06070 */
[----:B------:R-:W-:Y:S05]  /*2040*/  @!P0 BRA `(.L_x_21) ;  /* 0x0000000000a88947 */ /* 0x000fea0003800000 */
[----:B------:R-:W-:Y:S01]  /*2050*/  IMAD R29, R17, R33, R32 ;  /* 0x00000021111d7224 */ /* 0x000fe200078e0220 */
[----:B------:R-:W-:Y:S01]  /*2060*/  IADD3 R31, PT, PT, R41, R32, RZ ;  /* 0x00000020291f7210 */ /* 0x000fe20007ffe0ff */
[----:B------:R-:W0:Y:S02]  /*2070*/  LDCU.64 UR4, c[0x0][0x390] ;  /* 0x00007200ff0477ac */ /* 0x000e240008000a00 */
[----:B------:R-:W-:-:S04]  /*2080*/  IMAD.WIDE R28, R29, 0x8, R18 ;  /* 0x000000081d1c7825 */ /* 0x000fc800078e0212 */
[----:B------:R-:W-:Y:S01]  /*2090*/  IMAD.WIDE.U32 R30, R31, 0x8, R18 ;  /* 0x000000081f1e7825 */ /* 0x000fe200078e0012 */
[----:B------:R-:W2:Y:S04]  /*20a0*/  LDG.E.64 R24, desc[UR8][R28.64] ;  /* 0x000000081c187981 */ /* 0x000ea8000c1e1b00 */
[----:B------:R-:W3:Y:S01]  /*20b0*/  LDG.E.64 R26, desc[UR8][R30.64] ;  /* 0x000000081e1a7981 */ /* 0x000ee2000c1e1b00 */
[----:B------:R-:W-:-:S05]  /*20c0*/  IADD3 R23, P0, PT, R41, R32, RZ ;  /* 0x0000002029177210 */ /* 0x000fca0007f1e0ff */
[----:B------:R-:W-:Y:S01]  /*20d0*/  IMAD.X R34, RZ, RZ, RZ, P0 ;  /* 0x000000ffff227224 */ /* 0x000fe200000e06ff */
[----:B0-----:R-:W-:-:S04]  /*20e0*/  LEA R22, P0, R23, UR4, 0x3 ;  /* 0x0000000417167c11 */ /* 0x001fc8000f8018ff */
[----:B------:R-:W-:Y:S01]  /*20f0*/  LEA.HI.X R23, R23, UR5, R34, 0x3, P0 ;  /* 0x0000000517177c11 */ /* 0x000fe200080f1c22 */
[----:B--2---:R-:W-:Y:S04]  /*2100*/  STG.E.64 desc[UR8][R30.64], R24 ;  /* 0x000000181e007986 */ /* 0x004fe8000c101b08 */
[----:B---3--:R-:W-:Y:S04]  /*2110*/  STG.E.64 desc[UR8][R28.64], R26 ;  /* 0x0000001a1c007986 */ /* 0x008fe8000c101b08 */
[----:B------:R-:W2:Y:S04]  /*2120*/  LDG.E.64 R36, desc[UR8][R28.64+0x8] ;  /* 0x000008081c247981 */ /* 0x000ea8000c1e1b00 */
[----:B------:R-:W3:Y:S04]  /*2130*/  LDG.E.64 R34, desc[UR8][R22.64+0x8] ;  /* 0x0000080816227981 */ /* 0x000ee8000c1e1b00 */
[----:B--2---:R-:W-:Y:S04]  /*2140*/  STG.E.64 desc[UR8][R22.64+0x8], R36 ;  /* 0x0000082416007986 */ /* 0x004fe8000c101b08 */
[----:B---3--:R0:W-:Y:S04]  /*2150*/  STG.E.64 desc[UR8][R28.64+0x8], R34 ;  /* 0x000008221c007986 */ /* 0x0081e8000c101b08 */
[----:B------:R-:W2:Y:S04]  /*2160*/  LDG.E.64 R38, desc[UR8][R28.64+0x10] ;  /* 0x000010081c267981 */ /* 0x000ea8000c1e1b00 */
[----:B------:R-:W3:Y:S04]  /*2170*/  LDG.E.64 R44, desc[UR8][R22.64+0x10] ;  /* 0x00001008162c7981 */ /* 0x000ee8000c1e1b00 */
[----:B--2---:R1:W-:Y:S04]  /*2180*/  STG.E.64 desc[UR8][R22.64+0x10], R38 ;  /* 0x0000102616007986 */ /* 0x0043e8000c101b08 */
[----:B---3--:R-:W-:Y:S04]  /*2190*/  STG.E.64 desc[UR8][R28.64+0x10], R44 ;  /* 0x0000102c1c007986 */ /* 0x008fe8000c101b08 */
[----:B0-----:R-:W2:Y:S04]  /*21a0*/  LDG.E.64 R34, desc[UR8][R28.64+0x18] ;  /* 0x000018081c227981 */ /* 0x001ea8000c1e1b00 */
[----:B------:R-:W3:Y:S04]  /*21b0*/  LDG.E.64 R24, desc[UR8][R22.64+0x18] ;  /* 0x0000180816187981 */ /* 0x000ee8000c1e1b00 */
[----:B--2---:R0:W-:Y:S04]  /*21c0*/  STG.E.64 desc[UR8][R22.64+0x18], R34 ;  /* 0x0000182216007986 */ /* 0x0041e8000c101b08 */
[----:B---3--:R2:W-:Y:S04]  /*21d0*/  STG.E.64 desc[UR8][R28.64+0x18], R24 ;  /* 0x000018181c007986 */ /* 0x0085e8000c101b08 */
[----:B------:R-:W3:Y:S04]  /*21e0*/  LDG.E.64 R26, desc[UR8][R28.64+0x20] ;  /* 0x000020081c1a7981 */ /* 0x000ee8000c1e1b00 */
[----:B------:R-:W4:Y:S04]  /*21f0*/  LDG.E.64 R42, desc[UR8][R22.64+0x20] ;  /* 0x00002008162a7981 */ /* 0x000f28000c1e1b00 */
[----:B---3--:R3:W-:Y:S04]  /*2200*/  STG.E.64 desc[UR8][R22.64+0x20], R26 ;  /* 0x0000201a16007986 */ /* 0x0087e8000c101b08 */
[----:B----4-:R4:W-:Y:S04]  /*2210*/  STG.E.64 desc[UR8][R28.64+0x20], R42 ;  /* 0x0000202a1c007986 */ /* 0x0109e8000c101b08 */
[----:B------:R-:W5:Y:S04]  /*2220*/  LDG.E.64 R36, desc[UR8][R28.64+0x28] ;  /* 0x000028081c247981 */ /* 0x000f68000c1e1b00 */
[----:B-1----:R-:W2:Y:S04]  /*2230*/  LDG.E.64 R38, desc[UR8][R22.64+0x28] ;  /* 0x0000280816267981 */ /* 0x002ea8000c1e1b00 */
[----:B-----5:R4:W-:Y:S04]  /*2240*/  STG.E.64 desc[UR8][R22.64+0x28], R36 ;  /* 0x0000282416007986 */ /* 0x0209e8000c101b08 */
[----:B--2---:R4:W-:Y:S04]  /*2250*/  STG.E.64 desc[UR8][R28.64+0x28], R38 ;  /* 0x000028261c007986 */ /* 0x0049e8000c101b08 */
[----:B------:R-:W2:Y:S04]  /*2260*/  LDG.E.64 R30, desc[UR8][R28.64+0x30] ;  /* 0x000030081c1e7981 */ /* 0x000ea8000c1e1b00 */
[----:B0-----:R-:W5:Y:S04]  /*2270*/  LDG.E.64 R34, desc[UR8][R22.64+0x30] ;  /* 0x0000300816227981 */ /* 0x001f68000c1e1b00 */
[----:B--2---:R4:W-:Y:S04]  /*2280*/  STG.E.64 desc[UR8][R22.64+0x30], R30 ;  /* 0x0000301e16007986 */ /* 0x0049e8000c101b08 */
[----:B-----5:R4:W-:Y:S04]  /*2290*/  STG.E.64 desc[UR8][R28.64+0x30], R34 ;  /* 0x000030221c007986 */ /* 0x0209e8000c101b08 */
[----:B------:R-:W2:Y:S04]  /*22a0*/  LDG.E.64 R24, desc[UR8][R28.64+0x38] ;  /* 0x000038081c187981 */ /* 0x000ea8000c1e1b00 */
[----:B---3--:R-:W3:Y:S01]  /*22b0*/  LDG.E.64 R26, desc[UR8][R22.64+0x38] ;  /* 0x00003808161a7981 */ /* 0x008ee2000c1e1b00 */
[----:B------:R-:W-:-:S03]  /*22c0*/  VIADD R32, R32, 0x8 ;  /* 0x0000000820207836 */ /* 0x000fc60000000000 */
[----:B--2---:R4:W-:Y:S04]  /*22d0*/  STG.E.64 desc[UR8][R22.64+0x38], R24 ;  /* 0x0000381816007986 */ /* 0x0049e8000c101b08 */
[----:B---3--:R4:W-:Y:S02]  /*22e0*/  STG.E.64 desc[UR8][R28.64+0x38], R26 ;  /* 0x0000381a1c007986 */ /* 0x0089e4000c101b08 */
.L_x_21:
[----:B------:R-:W-:Y:S05]  /*22f0*/  @!P1 BRA `(.L_x_18) ;  /* 0x0000000000dc9947 */ /* 0x000fea0003800000 */
[----:B----4-:R-:W-:Y:S02]  /*2300*/  IADD3 R22, PT, PT, R5, -0x1, RZ ;  /* 0xffffffff05167810 */ /* 0x010fe40007ffe0ff */
[----:B------:R-:W-:Y:S02]  /*2310*/  ISETP.NE.AND P1, PT, R7, RZ, PT ;  /* 0x000000ff0700720c */ /* 0x000fe40003f25270 */
[----:B------:R-:W-:-:S13]  /*2320*/  ISETP.GE.U32.AND P0, PT, R22, 0x3, PT ;  /* 0x000000031600780c */ /* 0x000fda0003f06070 */
[----:B------:R-:W-:Y:S05]  /*2330*/  @!P0 BRA `(.L_x_22) ;  /* 0x0000000000688947 */ /* 0x000fea0003800000 */
[--C-:B------:R-:W-:Y:S01]  /*2340*/  IMAD R25, R17, R33, R32.reuse ;  /* 0x0000002111197224 */ /* 0x100fe200078e0220 */
[----:B------:R-:W0:Y:S01]  /*2350*/  LDCU.64 UR4, c[0x0][0x390] ;  /* 0x00007200ff0477ac */ /* 0x000e220008000a00 */
[----:B------:R-:W-:Y:S02]  /*2360*/  IMAD.IADD R27, R41, 0x1, R32 ;  /* 0x00000001291b7824 */ /* 0x000fe400078e0220 */
        /* <DEDUP_REMOVED lines=8> */
[----:B--2---:R0:W-:Y:S04]  /*23f0*/  STG.E.64 desc[UR8][R26.64], R28 ;  /* 0x0000001c1a007986 */ /* 0x0041e8000c101b08 */
[----:B---3--:R1:W-:Y:S04]  /*2400*/  STG.E.64 desc[UR8][R24.64], R30 ;  /* 0x0000001e18007986 */ /* 0x0083e8000c101b08 */
        /* <DEDUP_REMOVED lines=8> */
[----:B------:R-:W2:Y:S04]  /*2490*/  LDG.E.64 R34, desc[UR8][R24.64+0x18] ;  /* 0x0000180818227981 */ /* 0x000ea8000c1e1b00 */
[----:B0-----:R-:W3:Y:S01]  /*24a0*/  LDG.E.64 R26, desc[UR8][R22.64+0x18] ;  /* 0x00001808161a7981 */ /* 0x001ee2000c1e1b00 */
[----:B------:R-:W-:-:S03]  /*24b0*/  IADD3 R32, PT, PT, R32, 0x4, RZ ;  /* 0x0000000420207810 */ /* 0x000fc60007ffe0ff */
[----:B--2---:R1:W-:Y:S04]  /*24c0*/  STG.E.64 desc[UR8][R22.64+0x18], R34 ;  /* 0x0000182216007986 */ /* 0x0043e8000c101b08 */
[----:B---3--:R1:W-:Y:S02]  /*24d0*/  STG.E.64 desc[UR8][R24.64+0x18], R26 ;  /* 0x0000181a18007986 */ /* 0x0083e4000c101b08 */
.L_x_22:
[----:B------:R-:W-:Y:S05]  /*24e0*/  @!P1 BRA `(.L_x_18) ;  /* 0x0000000000609947 */ /* 0x000fea0003800000 */
[--C-:B-1----:R-:W-:Y:S02]  /*24f0*/  IMAD R23, R17, R33, R32.reuse ;  /* 0x0000002111177224 */ /* 0x102fe400078e0220 */
[----:B------:R-:W-:Y:S02]  /*2500*/  IMAD.IADD R27, R41, 0x1, R32 ;  /* 0x00000001291b7824 */ /* 0x000fe400078e0220 */
[----:B------:R-:W-:-:S04]  /*2510*/  IMAD.WIDE R22, R23, 0x8, R18 ;  /* 0x0000000817167825 */ /* 0x000fc800078e0212 */
[----:B------:R-:W-:Y:S02]  /*2520*/  IMAD.WIDE.U32 R26, R27, 0x8, R18 ;  /* 0x000000081b1a7825 */ /* 0x000fe400078e0012 */
[----:B------:R-:W2:Y:S04]  /*2530*/  LDG.E.64 R18, desc[UR8][R22.64] ;  /* 0x0000000816127981 */ /* 0x000ea8000c1e1b00 */
[----:B------:R-:W3:Y:S01]  /*2540*/  LDG.E.64 R24, desc[UR8][R26.64] ;  /* 0x000000081a187981 */ /* 0x000ee2000c1e1b00 */
[----:B------:R-:W-:-:S03]  /*2550*/  ISETP.NE.AND P0, PT, R7, 0x1, PT ;  /* 0x000000010700780c */ /* 0x000fc60003f05270 */
[----:B--2---:R2:W-:Y:S04]  /*2560*/  STG.E.64 desc[UR8][R26.64], R18 ;  /* 0x000000121a007986 */ /* 0x0045e8000c101b08 */
[----:B---3--:R2:W-:Y:S06]  /*2570*/  STG.E.64 desc[UR8][R22.64], R24 ;  /* 0x0000001816007986 */ /* 0x0085ec000c101b08 */
[----:B------:R-:W-:Y:S05]  /*2580*/  @!P0 BRA `(.L_x_18) ;  /* 0x0000000000388947 */ /* 0x000fea0003800000 */
[----:B------:R-:W0:Y:S01]  /*2590*/  LDCU.64 UR4, c[0x0][0x390] ;  /* 0x00007200ff0477ac */ /* 0x000e220008000a00 */
[----:B------:R-:W-:Y:S01]  /*25a0*/  IADD3 R41, P0, PT, R41, R32, RZ ;  /* 0x0000002029297210 */ /* 0x000fe20007f1e0ff */
[----:B--2---:R-:W2:Y:S04]  /*25b0*/  LDG.E.64 R26, desc[UR8][R22.64+0x8] ;  /* 0x00000808161a7981 */ /* 0x004ea8000c1e1b00 */
[----:B------:R-:W-:Y:S01]  /*25c0*/  IMAD.X R24, RZ, RZ, RZ, P0 ;  /* 0x000000ffff187224 */ /* 0x000fe200000e06ff */
[----:B0-----:R-:W-:-:S04]  /*25d0*/  LEA R18, P0, R41, UR4, 0x3 ;  /* 0x0000000429127c11 */ /* 0x001fc8000f8018ff */
[----:B------:R-:W-:-:S05]  /*25e0*/  LEA.HI.X R19, R41, UR5, R24, 0x3, P0 ;  /* 0x0000000529137c11 */ /* 0x000fca00080f1c18 */
[----:B------:R-:W3:Y:S01]  /*25f0*/  LDG.E.64 R24, desc[UR8][R18.64+0x8] ;  /* 0x0000080812187981 */ /* 0x000ee2000c1e1b00 */
[----:B------:R-:W-:-:S03]  /*2600*/  ISETP.NE.AND P0, PT, R7, 0x2, PT ;  /* 0x000000020700780c */ /* 0x000fc60003f05270 */
[----:B--2---:R0:W-:Y:S10]  /*2610*/  STG.E.64 desc[UR8][R18.64+0x8], R26 ;  /* 0x0000081a12007986 */ /* 0x0041f4000c101b08 */
[----:B------:R-:W2:Y:S04]  /*2620*/  @P0 LDG.E.64 R30, desc[UR8][R22.64+0x10] ;  /* 0x00001008161e0981 */ /* 0x000ea8000c1e1b00 */
[----:B---3--:R0:W-:Y:S04]  /*2630*/  STG.E.64 desc[UR8][R22.64+0x8], R24 ;  /* 0x0000081816007986 */ /* 0x0081e8000c101b08 */
[----:B------:R-:W3:Y:S04]  /*2640*/  @P0 LDG.E.64 R28, desc[UR8][R18.64+0x10] ;  /* 0x00001008121c0981 */ /* 0x000ee8000c1e1b00 */
[----:B--2---:R0:W-:Y:S04]  /*2650*/  @P0 STG.E.64 desc[UR8][R18.64+0x10], R30 ;  /* 0x0000101e12000986 */ /* 0x0041e8000c101b08 */
[----:B---3--:R0:W-:Y:S02]  /*2660*/  @P0 STG.E.64 desc[UR8][R22.64+0x10], R28 ;  /* 0x0000101c16000986 */ /* 0x0081e4000c101b08 */
.L_x_18:
[----:B------:R-:W-:Y:S05]  /*2670*/  BSYNC.RECONVERGENT B1 ;  /* 0x0000000000017941 */ /* 0x000fea0003800200 */
.L_x_17:
[----:B------:R-:W3:Y:S01]  /*2680*/  LDG.E.64 R20, desc[UR8][R20.64] ;  /* 0x0000000814147981 */ /* 0x000ee2000c1e1b00 */
[----:B------:R-:W5:Y:S01]  /*2690*/  S2UR UR5, SR_CgaCtaId ;  /* 0x00000000000579c3 */ /* 0x000f620000008800 */
[----:B------:R-:W-:Y:S02]  /*26a0*/  UMOV UR4, 0x400 ;  /* 0x0000040000047882 */ /* 0x000fe40000000000 */
[----:B-----5:R-:W-:-:S09]  /*26b0*/  ULEA UR4, UR5, UR4, 0x18 ;  /* 0x0000000405047291 */ /* 0x020fd2000f8ec0ff */
[----:B---3--:R3:W-:Y:S03]  /*26c0*/  STS.64 [UR4], R20 ;  /* 0x00000014ff007988 */ /* 0x0087e60008000a04 */
.L_x_8:
[----:B------:R-:W-:Y:S01]  /*26d0*/  IADD3 R8, PT, PT, R8, 0x1, RZ ;  /* 0x0000000108087810 */ /* 0x000fe20007ffe0ff */
[----:B------:R-:W-:Y:S05]  /*26e0*/  WARPSYNC.ALL ;  /* 0x0000000000007948 */ /* 0x000fea0003800000 */
[----:B------:R-:W-:Y:S01]  /*26f0*/  IMAD.IADD R17, R2, 0x1, R8 ;  /* 0x0000000102117824 */ /* 0x000fe200078e0208 */
[----:B------:R-:W-:Y:S04]  /*2700*/  BAR.SYNC.DEFER_BLOCKING 0x0 ;  /* 0x0000000000007b1d */ /* 0x000fe80000010000 */
[----:B------:R-:W-:-:S02]  /*2710*/  ISETP.GE.AND P0, PT, R17, R33, PT ;  /* 0x000000211100720c */ /* 0x000fc40003f06270 */
[----:B------:R-:W-:Y:S11]  /*2720*/  BSSY.RECONVERGENT B1, `(.L_x_23) ;  /* 0x00000bf000017945 */ /* 0x000ff60003800200 */
[----:B------:R-:W-:Y:S05]  /*2730*/  @P0 BRA `(.L_x_24) ;  /* 0x0000000800f40947 */ /* 0x000fea0003800000 */
[----:B------:R-:W5:Y:S01]  /*2740*/  S2UR UR5, SR_CgaCtaId ;  /* 0x00000000000579c3 */ /* 0x000f620000008800 */
[-C--:B------:R-:W-:Y:S01]  /*2750*/  ISETP.GE.AND P0, PT, R8, R33.reuse, PT ;  /* 0x000000210800720c */ /* 0x080fe20003f06270 */
[----:B------:R-:W-:Y:S01]  /*2760*/  UMOV UR4, 0x400 ;  /* 0x0000040000047882 */ /* 0x000fe20000000000 */
[----:B01--4-:R-:W-:Y:S01]  /*2770*/  IMAD R28, R12, R33, RZ ;  /* 0x000000210c1c7224 */ /* 0x013fe200078e02ff */
[----:B-----5:R-:W-:-:S09]  /*2780*/  ULEA UR4, UR5, UR4, 0x18 ;  /* 0x0000000405047291 */ /* 0x020fd2000f8ec0ff */
[----:B------:R-:W0:Y:S01]  /*2790*/  LDS.64 R40, [UR4] ;  /* 0x00000004ff287984 */ /* 0x000e220008000a00 */
[----:B------:R-:W-:Y:S05]  /*27a0*/  @!P0 BRA `(.L_x_25) ;  /* 0x0000000000748947 */ /* 0x000fea0003800000 */
.L_x_28:
[----:B-1----:R-:W1:Y:S01]  /*27b0*/  LDC.64 R14, c[0x0][0x390] ;  /* 0x0000e400ff0e7b82 */ /* 0x002e620000000a00 */
[----:B--2---:R-:W-:-:S04]  /*27c0*/  IMAD R13, R17, UR10, R12 ;  /* 0x0000000a110d7c24 */ /* 0x004fc8000f8e020c */
[----:B-1----:R-:W-:-:S05]  /*27d0*/  IMAD.WIDE R14, R13, 0x8, R14 ;  /* 0x000000080d0e7825 */ /* 0x002fca00078e020e */
[----:B------:R-:W2:Y:S01]  /*27e0*/  LDG.E.64 R24, desc[UR8][R14.64] ;  /* 0x000000080e187981 */ /* 0x000ea2000c1e1b00 */
[----:B0-----:R-:W3:Y:S01]  /*27f0*/  MUFU.RCP64H R19, R41 ;  /* 0x0000002900137308 */ /* 0x001ee20000001800 */
[----:B------:R-:W-:Y:S01]  /*2800*/  IMAD.MOV.U32 R18, RZ, RZ, 0x1 ;  /* 0x00000001ff127424 */ /* 0x000fe200078e00ff */
[----:B------:R-:W-:Y:S01]  /*2810*/  IADD3 R17, PT, PT, R17, UR7, RZ ;  /* 0x0000000711117c10 */ /* 0x000fe2000fffe0ff */
[----:B------:R-:W-:Y:S03]  /*2820*/  BSSY.RECONVERGENT B2, `(.L_x_26) ;  /* 0x0000012000027945 */ /* 0x000fe60003800200 */
[----:B------:R-:W-:Y:S01]  /*2830*/  ISETP.GE.AND P1, PT, R17, UR10, PT ;  /* 0x0000000a11007c0c */ /* 0x000fe2000bf26270 */
[----:B---3--:R-:W-:-:S08]  /*2840*/  DFMA R20, R18, -R40, 1 ;  /* 0x3ff000001214742b */ /* 0x008fd00000000828 */
[----:B------:R-:W-:-:S08]  /*2850*/  DFMA R20, R20, R20, R20 ;  /* 0x000000141414722b */ /* 0x000fd00000000014 */
[----:B------:R-:W-:-:S08]  /*2860*/  DFMA R20, R18, R20, R18 ;  /* 0x000000141214722b */ /* 0x000fd00000000012 */
[----:B------:R-:W-:-:S08]  /*2870*/  DFMA R18, R20, -R40, 1 ;  /* 0x3ff000001412742b */ /* 0x000fd00000000828 */
[----:B------:R-:W-:-:S08]  /*2880*/  DFMA R18, R20, R18, R20 ;  /* 0x000000121412722b */ /* 0x000fd00000000014 */
[----:B--2---:R-:W-:Y:S01]  /*2890*/  DMUL R36, R24, R18 ;  /* 0x0000001218247228 */ /* 0x004fe20000000000 */
[----:B------:R-:W-:-:S07]  /*28a0*/  FSETP.GEU.AND P2, PT, |R25|, 6.5827683646048100446e-37, PT ;  /* 0x036000001900780b */ /* 0x000fce0003f4e200 */
[----:B------:R-:W-:-:S08]  /*28b0*/  DFMA R20, R36, -R40, R24 ;  /* 0x800000282414722b */ /* 0x000fd00000000018 */
[----:B------:R-:W-:-:S10]  /*28c0*/  DFMA R36, R18, R20, R36 ;  /* 0x000000141224722b */ /* 0x000fd40000000024 */
[----:B------:R-:W-:-:S05]  /*28d0*/  FFMA R0, RZ, R41, R37 ;  /* 0x00000029ff007223 */ /* 0x000fca0000000025 */
[----:B------:R-:W-:-:S13]  /*28e0*/  FSETP.GT.AND P0, PT, |R0|, 1.469367938527859385e-39, PT ;  /* 0x001000000000780b */ /* 0x000fda0003f04200 */
[----:B------:R-:W-:Y:S05]  /*28f0*/  @P0 BRA P2, `(.L_x_27) ;  /* 0x0000000000100947 */ /* 0x000fea0001000000 */
[----:B------:R-:W-:Y:S01]  /*2900*/  IMAD.MOV.U32 R22, RZ, RZ, R40 ;  /* 0x000000ffff167224 */ /* 0x000fe200078e0028 */
[----:B------:R-:W-:Y:S01]  /*2910*/  MOV R0, 0x2940 ;  /* 0x0000294000007802 */ /* 0x000fe20000000f00 */
[----:B------:R-:W-:-:S07]  /*2920*/  IMAD.MOV.U32 R23, RZ, RZ, R41 ;  /* 0x000000ffff177224 */ /* 0x000fce00078e0029 */
[----:B------:R-:W-:Y:S05]  /*2930*/  CALL.REL.NOINC `($__internal_0_$__cuda_sm20_div_rn_f64_full) ;  /* 0x0000003800e87944 */ /* 0x000fea0003c00000 */
.L_x_27:
[----:B------:R-:W-:Y:S05]  /*2940*/  BSYNC.RECONVERGENT B2 ;  /* 0x0000000000027941 */ /* 0x000fea0003800200 */
.L_x_26:
[----:B------:R1:W-:Y:S01]  /*2950*/  STG.E.64 desc[UR8][R14.64], R36 ;  /* 0x000000240e007986 */ /* 0x0003e2000c101b08 */
[----:B------:R-:W-:Y:S05]  /*2960*/  @!P1 BRA `(.L_x_28) ;  /* 0xfffffffc00909947 */ /* 0x000fea000383ffff */
[----:B------:R-:W-:Y:S05]  /*2970*/  BRA `(.L_x_24) ;  /* 0x0000000800647947 */ /* 0x000fea0003800000 */
.L_x_25:
[----:B------:R-:W-:-:S07]  /*2980*/  LOP3.LUT R29, R0, 0xfffffff8, RZ, 0xc0, !PT ;  /* 0xfffffff8001d7812 */ /* 0x000fce00078ec0ff */
.L_x_38:
[----:B01----:R-:W1:Y:S01]  /*2990*/  LDC.64 R38, c[0x0][0x390] ;  /* 0x0000e400ff267b82 */ /* 0x003e620000000a00 */
[----:B--2---:R-:W2:Y:S02]  /*29a0*/  LDCU UR4, c[0x0][0x3b8] ;  /* 0x00007700ff0477ac */ /* 0x004ea40008000800 */
[----:B--23--:R-:W-:-:S04]  /*29b0*/  IMAD R19, R17, UR4, R12 ;  /* 0x0000000411137c24 */ /* 0x00cfc8000f8e020c */
[----:B-1----:R-:W-:-:S05]  /*29c0*/  IMAD.WIDE R38, R19, 0x8, R38 ;  /* 0x0000000813267825 */ /* 0x002fca00078e0226 */
[----:B------:R-:W2:Y:S01]  /*29d0*/  LDG.E.64 R24, desc[UR8][R38.64] ;  /* 0x0000000826187981 */ /* 0x000ea2000c1e1b00 */
[----:B0--3--:R-:W0:Y:S01]  /*29e0*/  MUFU.RCP64H R21, R41 ;  /* 0x0000002900157308 */ /* 0x009e220000001800 */
[----:B------:R-:W-:Y:S01]  /*29f0*/  MOV R20, 0x1 ;  /* 0x0000000100147802 */ /* 0x000fe20000000f00 */
[----:B------:R-:W-:Y:S01]  /*2a00*/  IMAD.MOV.U32 R30, RZ, RZ, R17 ;  /* 0x000000ffff1e7224 */ /* 0x000fe200078e0011 */
[----:B------:R-:W-:Y:S01]  /*2a10*/  BSSY.RECONVERGENT B2, `(.L_x_29) ;  /* 0x0000014000027945 */ /* 0x000fe20003800200 */
[----:B------:R-:W-:Y:S01]  /*2a20*/  VIADD R17, R17, UR7 ;  /* 0x0000000711117c36 */ /* 0x000fe20008000000 */
[----:B------:R-:W-:-:S04]  /*2a30*/  ISETP.GE.U32.AND P2, PT, R15, 0x7, PT ;  /* 0x000000070f00780c */ /* 0x000fc80003f46070 */
[----:B------:R-:W-:Y:S01]  /*2a40*/  ISETP.GE.AND P1, PT, R17, UR4, PT ;  /* 0x0000000411007c0c */ /* 0x000fe2000bf26270 */
[----:B0-----:R-:W-:-:S08]  /*2a50*/  DFMA R18, R20, -R40, 1 ;  /* 0x3ff000001412742b */ /* 0x001fd00000000828 */
[----:B------:R-:W-:-:S08]  /*2a60*/  DFMA R18, R18, R18, R18 ;  /* 0x000000121212722b */ /* 0x000fd00000000012 */
[----:B------:R-:W-:-:S08]  /*2a70*/  DFMA R18, R20, R18, R20 ;  /* 0x000000121412722b */ /* 0x000fd00000000014 */
[----:B------:R-:W-:-:S08]  /*2a80*/  DFMA R36, R18, -R40, 1 ;  /* 0x3ff000001224742b */ /* 0x000fd00000000828 */
[----:B------:R-:W-:-:S08]  /*2a90*/  DFMA R36, R18, R36, R18 ;  /* 0x000000241224722b */ /* 0x000fd00000000012 */
[----:B--2---:R-:W-:Y:S01]  /*2aa0*/  DMUL R20, R36, R24 ;  /* 0x0000001824147228 */ /* 0x004fe20000000000 */
[----:B------:R-:W-:-:S07]  /*2ab0*/  FSETP.GEU.AND P3, PT, |R25|, 6.5827683646048100446e-37, PT ;  /* 0x036000001900780b */ /* 0x000fce0003f6e200 */
[----:B------:R-:W-:-:S08]  /*2ac0*/  DFMA R18, -R40, R20, R24 ;  /* 0x000000142812722b */ /* 0x000fd00000000118 */
[----:B------:R-:W-:-:S10]  /*2ad0*/  DFMA R36, R36, R18, R20 ;  /* 0x000000122424722b */ /* 0x000fd40000000014 */
[----:B------:R-:W-:-:S05]  /*2ae0*/  FFMA R0, RZ, R41, R37 ;  /* 0x00000029ff007223 */ /* 0x000fca0000000025 */
[----:B------:R-:W-:-:S13]  /*2af0*/  FSETP.GT.AND P0, PT, |R0|, 1.469367938527859385e-39, PT ;  /* 0x001000000000780b */ /* 0x000fda0003f04200 */
[----:B------:R-:W-:Y:S05]  /*2b00*/  @P0 BRA P3, `(.L_x_30) ;  /* 0x0000000000100947 */ /* 0x000fea0001800000 */
[----:B------:R-:W-:Y:S01]  /*2b10*/  MOV R22, R40 ;  /* 0x0000002800167202 */ /* 0x000fe20000000f00 */
[----:B------:R-:W-:Y:S01]  /*2b20*/  IMAD.MOV.U32 R23, RZ, RZ, R41 ;  /* 0x000000ffff177224 */ /* 0x000fe200078e0029 */
[----:B------:R-:W-:-:S07]  /*2b30*/  MOV R0, 0x2b50 ;  /* 0x00002b5000007802 */ /* 0x000fce0000000f00 */
[----:B------:R-:W-:Y:S05]  /*2b40*/  CALL.REL.NOINC `($__internal_0_$__cuda_sm20_div_rn_f64_full) ;  /* 0x0000003800647944 */ /* 0x000fea0003c00000 */
.L_x_30:
[----:B------:R-:W-:Y:S05]  /*2b50*/  BSYNC.RECONVERGENT B2 ;  /* 0x0000000000027941 */ /* 0x000fea0003800200 */
.L_x_29:
[----:B------:R0:W-:Y:S01]  /*2b60*/  STG.E.64 desc[UR8][R38.64], R36 ;  /* 0x0000002426007986 */ /* 0x0001e2000c101b08 */
[----:B------:R-:W-:Y:S01]  /*2b70*/  IMAD.IADD R0, R3, 0x1, -R12 ;  /* 0x0000000103007824 */ /* 0x000fe200078e0a0c */
[----:B------:R-:W-:Y:S01]  /*2b80*/  BSSY.RECONVERGENT B2, `(.L_x_31) ;  /* 0x0000030000027945 */ /* 0x000fe20003800200 */
[----:B------:R-:W-:-:S03]  /*2b90*/  MOV R31, R8 ;  /* 0x00000008001f7202 */ /* 0x000fc60000000f00 */
[----:B------:R-:W-:Y:S01]  /*2ba0*/  LOP3.LUT P3, RZ, R0, 0x7, RZ, 0xc0, !PT ;  /* 0x0000000700ff7812 */ /* 0x000fe2000786c0ff */
[----:B------:R-:W-:-:S12]  /*2bb0*/  @!P2 BRA `(.L_x_32) ;  /* 0x0000000000b0a947 */ /* 0x000fd80003800000 */
[----:B------:R-:W-:Y:S02]  /*2bc0*/  IMAD.MOV.U32 R0, RZ, RZ, RZ ;  /* 0x000000ffff007224 */ /* 0x000fe400078e00ff */
[----:B------:R-:W-:-:S07]  /*2bd0*/  IMAD.MOV.U32 R31, RZ, RZ, R8 ;  /* 0x000000ffff1f7224 */ /* 0x000fce00078e0008 */
.L_x_33:
[----:B--2---:R-:W1:Y:S01]  /*2be0*/  LDC.64 R22, c[0x0][0x390] ;  /* 0x0000e400ff167b82 */ /* 0x004e620000000a00 */
[----:B------:R-:W2:Y:S01]  /*2bf0*/  LDCU UR4, c[0x0][0x3b8] ;  /* 0x00007700ff0477ac */ /* 0x000ea20008000800 */
[----:B------:R-:W-:Y:S01]  /*2c00*/  IADD3 R25, PT, PT, R28, R31, RZ ;  /* 0x0000001f1c197210 */ /* 0x000fe20007ffe0ff */
[----:B--2---:R-:W-:-:S04]  /*2c10*/  IMAD R19, R30, UR4, R31 ;  /* 0x000000041e137c24 */ /* 0x004fc8000f8e021f */
[----:B-1----:R-:W-:-:S04]  /*2c20*/  IMAD.WIDE.U32 R24, R25, 0x8, R22 ;  /* 0x0000000819187825 */ /* 0x002fc800078e0016 */
[----:B------:R-:W-:Y:S02]  /*2c30*/  IMAD.WIDE R22, R19, 0x8, R22 ;  /* 0x0000000813167825 */ /* 0x000fe400078e0216 */
[----:B------:R-:W2:Y:S04]  /*2c40*/  LDG.E.64 R18, desc[UR8][R24.64] ;  /* 0x0000000818127981 */ /* 0x000ea8000c1e1b00 */
[----:B------:R-:W2:Y:S04]  /*2c50*/  LDG.E.64 R32, desc[UR8][R22.64] ;  /* 0x0000000816207981 */ /* 0x000ea8000c1e1b00 */
[----:B------:R-:W3:Y:S04]  /*2c60*/  LDG.E.64 R26, desc[UR8][R22.64+0x8] ;  /* 0x00000808161a7981 */ /* 0x000ee8000c1e1b00 */
[----:B------:R-:W4:Y:S04]  /*2c70*/  LDG.E.64 R20, desc[UR8][R22.64+0x10] ;  /* 0x0000100816147981 */ /* 0x000f28000c1e1b00 */
[----:B------:R-:W5:Y:S01]  /*2c80*/  LDG.E.64 R34, desc[UR8][R22.64+0x18] ;  /* 0x0000180816227981 */ /* 0x000f62000c1e1b00 */
[----:B--2---:R-:W-:-:S07]  /*2c90*/  DFMA R32, R18, -R36, R32 ;  /* 0x800000241220722b */ /* 0x004fce0000000020 */
[----:B------:R1:W-:Y:S04]  /*2ca0*/  STG.E.64 desc[UR8][R22.64], R32 ;  /* 0x0000002016007986 */ /* 0x0003e8000c101b08 */
[----:B------:R-:W3:Y:S04]  /*2cb0*/  LDG.E.64 R18, desc[UR8][R24.64+0x8] ;  /* 0x0000080818127981 */ /* 0x000ee8000c1e1b00 */
[----:B-1----:R-:W2:Y:S01]  /*2cc0*/  LDG.E.64 R32, desc[UR8][R22.64+0x20] ;  /* 0x0000200816207981 */ /* 0x002ea2000c1e1b00 */
[----:B---3--:R-:W-:-:S07]  /*2cd0*/  DFMA R26, R18, -R36, R26 ;  /* 0x80000024121a722b */ /* 0x008fce000000001a */
[----:B------:R1:W-:Y:S04]  /*2ce0*/  STG.E.64 desc[UR8][R22.64+0x8], R26 ;  /* 0x0000081a16007986 */ /* 0x0003e8000c101b08 */
[----:B------:R-:W4:Y:S04]  /*2cf0*/  LDG.E.64 R18, desc[UR8][R24.64+0x10] ;  /* 0x0000100818127981 */ /* 0x000f28000c1e1b00 */
[----:B-1----:R-:W3:Y:S01]  /*2d00*/  LDG.E.64 R26, desc[UR8][R22.64+0x28] ;  /* 0x00002808161a7981 */ /* 0x002ee2000c1e1b00 */
[----:B----4-:R-:W-:-:S07]  /*2d10*/  DFMA R20, R18, -R36, R20 ;  /* 0x800000241214722b */ /* 0x010fce0000000014 */
[----:B------:R1:W-:Y:S04]  /*2d20*/  STG.E.64 desc[UR8][R22.64+0x10], R20 ;  /* 0x0000101416007986 */ /* 0x0003e8000c101b08 */
[----:B------:R-:W5:Y:S04]  /*2d30*/  LDG.E.64 R18, desc[UR8][R24.64+0x18] ;  /* 0x0000180818127981 */ /* 0x000f68000c1e1b00 */
[----:B-1----:R-:W4:Y:S01]  /*2d40*/  LDG.E.64 R20, desc[UR8][R22.64+0x30] ;  /* 0x0000300816147981 */ /* 0x002f22000c1e1b00 */
[----:B-----5:R-:W-:-:S07]  /*2d50*/  DFMA R34, R18, -R36, R34 ;  /* 0x800000241222722b */ /* 0x020fce0000000022 */
[----:B------:R1:W-:Y:S04]  /*2d60*/  STG.E.64 desc[UR8][R22.64+0x18], R34 ;  /* 0x0000182216007986 */ /* 0x0003e8000c101b08 */
[----:B------:R-:W2:Y:S02]  /*2d70*/  LDG.E.64 R18, desc[UR8][R24.64+0x20] ;  /* 0x0000200818127981 */ /* 0x000ea4000c1e1b00 */
[----:B--2---:R-:W-:-:S07]  /*2d80*/  DFMA R32, R18, -R36, R32 ;  /* 0x800000241220722b */ /* 0x004fce0000000020 */
[----:B------:R2:W-:Y:S04]  /*2d90*/  STG.E.64 desc[UR8][R22.64+0x20], R32 ;  /* 0x0000202016007986 */ /* 0x0005e8000c101b08 */
[----:B------:R-:W3:Y:S02]  /*2da0*/  LDG.E.64 R18, desc[UR8][R24.64+0x28] ;  /* 0x0000280818127981 */ /* 0x000ee4000c1e1b00 */
[----:B---3--:R-:W-:-:S07]  /*2db0*/  DFMA R26, R18, -R36, R26 ;  /* 0x80000024121a722b */ /* 0x008fce000000001a */
[----:B------:R2:W-:Y:S04]  /*2dc0*/  STG.E.64 desc[UR8][R22.64+0x28], R26 ;  /* 0x0000281a16007986 */ /* 0x0005e8000c101b08 */
[----:B------:R-:W4:Y:S02]  /*2dd0*/  LDG.E.64 R18, desc[UR8][R24.64+0x30] ;  /* 0x0000300818127981 */ /* 0x000f24000c1e1b00 */
[----:B----4-:R-:W-:Y:S02]  /*2de0*/  DFMA R20, R18, -R36, R20 ;  /* 0x800000241214722b */ /* 0x010fe40000000014 */
[----:B------:R-:W3:Y:S05]  /*2df0*/  LDG.E.64 R18, desc[UR8][R22.64+0x38] ;  /* 0x0000380816127981 */ /* 0x000eea000c1e1b00 */
[----:B------:R2:W-:Y:S04]  /*2e00*/  STG.E.64 desc[UR8][R22.64+0x30], R20 ;  /* 0x0000301416007986 */ /* 0x0005e8000c101b08 */
[----:B-1----:R-:W3:Y:S01]  /*2e10*/  LDG.E.64 R34, desc[UR8][R24.64+0x38] ;  /* 0x0000380818227981 */ /* 0x002ee2000c1e1b00 */
[----:B------:R-:W-:-:S05]  /*2e20*/  VIADD R0, R0, 0x8 ;  /* 0x0000000800007836 */ /* 0x000fca0000000000 */
[----:B------:R-:W-:Y:S01]  /*2e30*/  ISETP.NE.AND P0, PT, R0, R29, PT ;  /* 0x0000001d0000720c */ /* 0x000fe20003f05270 */
[----:B------:R-:W-:Y:S01]  /*2e40*/  VIADD R31, R31, 0x8 ;  /* 0x000000081f1f7836 */ /* 0x000fe20000000000 */
[----:B---3--:R-:W-:-:S07]  /*2e50*/  DFMA R18, R34, -R36, R18 ;  /* 0x800000242212722b */ /* 0x008fce0000000012 */
[----:B------:R2:W-:Y:S04]  /*2e60*/  STG.E.64 desc[UR8][R22.64+0x38], R18 ;  /* 0x0000381216007986 */ /* 0x0005e8000c101b08 */
[----:B------:R-:W-:Y:S05]  /*2e70*/  @P0 BRA `(.L_x_33) ;  /* 0xfffffffc00580947 */ /* 0x000fea000383ffff */
.L_x_32:
[----:B------:R-:W-:Y:S05]  /*2e80*/  BSYNC.RECONVERGENT B2 ;  /* 0x0000000000027941 */ /* 0x000fea0003800200 */
.L_x_31:
[----:B------:R-:W-:Y:S04]  /*2e90*/  BSSY.RECONVERGENT B2, `(.L_x_34) ;  /* 0x0000046000027945 */ /* 0x000fe80003800200 */
[----:B------:R-:W-:Y:S05]  /*2ea0*/  @!P3 BRA `(.L_x_35) ;  /* 0x000000040010b947 */ /* 0x000fea0003800000 */
[----:B------:R-:W-:Y:S02]  /*2eb0*/  ISETP.GE.U32.AND P2, PT, R16, 0x3, PT ;  /* 0x000000031000780c */ /* 0x000fe40003f46070 */
[----:B------:R-:W-:-:S11]  /*2ec0*/  LOP3.LUT P0, RZ, R13, 0x3, RZ, 0xc0, !PT ;  /* 0x000000030dff7812 */ /* 0x000fd6000780c0ff */
[----:B------:R-:W-:Y:S05]  /*2ed0*/  @!P2 BRA `(.L_x_36) ;  /* 0x000000000070a947 */ /* 0x000fea0003800000 */
[----:B------:R-:W1:Y:S01]  /*2ee0*/  LDC.64 R24, c[0x0][0x390] ;  /* 0x0000e400ff187b82 */ /* 0x000e620000000a00 */
[----:B------:R-:W3:Y:S01]  /*2ef0*/  LDCU UR4, c[0x0][0x3b8] ;  /* 0x00007700ff0477ac */ /* 0x000ee20008000800 */
[----:B--2---:R-:W-:Y:S01]  /*2f00*/  IADD3 R21, PT, PT, R28, R31, RZ ;  /* 0x0000001f1c157210 */ /* 0x004fe20007ffe0ff */
[----:B---3--:R-:W-:Y:S01]  /*2f10*/  IMAD R19, R30, UR4, R31 ;  /* 0x000000041e137c24 */ /* 0x008fe2000f8e021f */
[----:B------:R-:W2:Y:S03]  /*2f20*/  LDCU.64 UR4, c[0x0][0x390] ;  /* 0x00007200ff0477ac */ /* 0x000ea60008000a00 */
[----:B-1----:R-:W-:-:S04]  /*2f30*/  IMAD.WIDE.U32 R20, R21, 0x8, R24 ;  /* 0x0000000815147825 */ /* 0x002fc800078e0018 */
[----:B------:R-:W-:Y:S02]  /*2f40*/  IMAD.WIDE R24, R19, 0x8, R24 ;  /* 0x0000000813187825 */ /* 0x000fe400078e0218 */
[----:B------:R-:W3:Y:S04]  /*2f50*/  LDG.E.64 R18, desc[UR8][R20.64] ;  /* 0x0000000814127981 */ /* 0x000ee8000c1e1b00 */
[----:B------:R-:W3:Y:S01]  /*2f60*/  LDG.E.64 R32, desc[UR8][R24.64] ;  /* 0x0000000818207981 */ /* 0x000ee2000c1e1b00 */
[----:B------:R-:W-:-:S03]  /*2f70*/  IADD3 R0, P2, PT, R28, R31, RZ ;  /* 0x0000001f1c007210 */ /* 0x000fc60007f5e0ff */
[----:B------:R-:W4:Y:S02]  /*2f80*/  LDG.E.64 R26, desc[UR8][R24.64+0x8] ;  /* 0x00000808181a7981 */ /* 0x000f24000c1e1b00 */
[----:B------:R-:W-:Y:S01]  /*2f90*/  IMAD.X R23, RZ, RZ, RZ, P2 ;  /* 0x000000ffff177224 */ /* 0x000fe200010e06ff */
[C---:B--2---:R-:W-:Y:S01]  /*2fa0*/  LEA R22, P2, R0.reuse, UR4, 0x3 ;  /* 0x0000000400167c11 */ /* 0x044fe2000f8418ff */
[----:B------:R-:W2:Y:S03]  /*2fb0*/  LDG.E.64 R20, desc[UR8][R24.64+0x10] ;  /* 0x0000100818147981 */ /* 0x000ea6000c1e1b00 */
[----:B------:R-:W-:Y:S01]  /*2fc0*/  LEA.HI.X R23, R0, UR5, R23, 0x3, P2 ;  /* 0x0000000500177c11 */ /* 0x000fe200090f1c17 */
[----:B---3--:R-:W-:-:S07]  /*2fd0*/  DFMA R32, R18, -R36, R32 ;  /* 0x800000241220722b */ /* 0x008fce0000000020 */
[----:B------:R1:W-:Y:S04]  /*2fe0*/  STG.E.64 desc[UR8][R24.64], R32 ;  /* 0x0000002018007986 */ /* 0x0003e8000c101b08 */
[----:B------:R-:W4:Y:S02]  /*2ff0*/  LDG.E.64 R18, desc[UR8][R22.64+0x8] ;  /* 0x0000080816127981 */ /* 0x000f24000c1e1b00 */
[----:B----4-:R-:W-:-:S07]  /*3000*/  DFMA R26, R18, -R36, R26 ;  /* 0x80000024121a722b */ /* 0x010fce000000001a */
[----:B------:R1:W-:Y:S04]  /*3010*/  STG.E.64 desc[UR8][R24.64+0x8], R26 ;  /* 0x0000081a18007986 */ /* 0x0003e8000c101b08 */
[----:B------:R-:W2:Y:S02]  /*3020*/  LDG.E.64 R18, desc[UR8][R22.64+0x10] ;  /* 0x0000100816127981 */ /* 0x000ea4000c1e1b00 */
[-C--:B--2---:R-:W-:Y:S02]  /*3030*/  DFMA R20, R18, -R36.reuse, R20 ;  /* 0x800000241214722b */ /* 0x084fe40000000014 */
[----:B------:R-:W2:Y:S05]  /*3040*/  LDG.E.64 R18, desc[UR8][R24.64+0x18] ;  /* 0x0000180818127981 */ /* 0x000eaa000c1e1b00 */
[----:B------:R1:W-:Y:S04]  /*3050*/  STG.E.64 desc[UR8][R24.64+0x10], R20 ;  /* 0x0000101418007986 */ /* 0x0003e8000c101b08 */
[----:B------:R-:W2:Y:S01]  /*3060*/  LDG.E.64 R34, desc[UR8][R22.64+0x18] ;  /* 0x0000180816227981 */ /* 0x000ea2000c1e1b00 */
[----:B------:R-:W-:Y:S01]  /*3070*/  VIADD R31, R31, 0x4 ;  /* 0x000000041f1f7836 */ /* 0x000fe20000000000 */
[----:B--2---:R-:W-:-:S07]  /*3080*/  DFMA R18, R34, -R36, R18 ;  /* 0x800000242212722b */ /* 0x004fce0000000012 */
[----:B------:R1:W-:Y:S04]  /*3090*/  STG.E.64 desc[UR8][R24.64+0x18], R18 ;  /* 0x0000181218007986 */ /* 0x0003e8000c101b08 */
.L_x_36:
[----:B------:R-:W-:Y:S05]  /*30a0*/  @!P0 BRA `(.L_x_35) ;  /* 0x0000000000908947 */ /* 0x000fea0003800000 */
[C---:B------:R-:W-:Y:S02]  /*30b0*/  LOP3.LUT R0, R14.reuse, 0x3, RZ, 0xc0, !PT ;  /* 0x000000030e007812 */ /* 0x040fe400078ec0ff */
[----:B-12---:R-:W-:Y:S02]  /*30c0*/  LOP3.LUT R18, R14, 0x1, RZ, 0xc0, !PT ;  /* 0x000000010e127812 */ /* 0x006fe400078ec0ff */
[----:B------:R-:W-:Y:S02]  /*30d0*/  ISETP.NE.AND P0, PT, R0, 0x1, PT ;  /* 0x000000010000780c */ /* 0x000fe40003f05270 */
[----:B------:R-:W-:-:S11]  /*30e0*/  ISETP.NE.U32.AND P2, PT, R18, 0x1, PT ;  /* 0x000000011200780c */ /* 0x000fd60003f45070 */
[----:B------:R-:W-:Y:S05]  /*30f0*/  @!P0 BRA `(.L_x_37) ;  /* 0x0000000000508947 */ /* 0x000fea0003800000 */
[----:B------:R-:W1:Y:S01]  /*3100*/  LDC.64 R20, c[0x0][0x390] ;  /* 0x0000e400ff147b82 */ /* 0x000e620000000a00 */
[----:B------:R-:W2:Y:S01]  /*3110*/  LDCU UR4, c[0x0][0x3b8] ;  /* 0x00007700ff0477ac */ /* 0x000ea20008000800 */
[----:B------:R-:W-:Y:S01]  /*3120*/  IADD3 R27, PT, PT, R28, R31, RZ ;  /* 0x0000001f1c1b7210 */ /* 0x000fe20007ffe0ff */
[----:B--2---:R-:W-:Y:S01]  /*3130*/  IMAD R19, R30, UR4, R31 ;  /* 0x000000041e137c24 */ /* 0x004fe2000f8e021f */
[----:B------:R-:W2:Y:S03]  /*3140*/  LDCU.64 UR4, c[0x0][0x390] ;  /* 0x00007200ff0477ac */ /* 0x000ea60008000a00 */
[----:B-1----:R-:W-:-:S04]  /*3150*/  IMAD.WIDE.U32 R26, R27, 0x8, R20 ;  /* 0x000000081b1a7825 */ /* 0x002fc800078e0014 */
[----:B------:R-:W-:Y:S01]  /*3160*/  IMAD.WIDE R20, R19, 0x8, R20 ;  /* 0x0000000813147825 */ /* 0x000fe200078e0214 */
[----:B------:R-:W3:Y:S04]  /*3170*/  LDG.E.64 R22, desc[UR8][R26.64] ;  /* 0x000000081a167981 */ /* 0x000ee8000c1e1b00 */
[----:B------:R-:W3:Y:S01]  /*3180*/  LDG.E.64 R24, desc[UR8][R20.64] ;  /* 0x0000000814187981 */ /* 0x000ee2000c1e1b00 */
[----:B------:R-:W-:-:S05]  /*3190*/  IADD3 R0, P0, PT, R28, R31, RZ ;  /* 0x0000001f1c007210 */ /* 0x000fca0007f1e0ff */
[----:B------:R-:W-:Y:S01]  /*31a0*/  IMAD.X R19, RZ, RZ, RZ, P0 ;  /* 0x000000ffff137224 */ /* 0x000fe200000e06ff */
[----:B--2---:R-:W-:-:S04]  /*31b0*/  LEA R18, P0, R0, UR4, 0x3 ;  /* 0x0000000400127c11 */ /* 0x004fc8000f8018ff */
[----:B------:R-:W-:Y:S01]  /*31c0*/  LEA.HI.X R19, R0, UR5, R19, 0x3, P0 ;  /* 0x0000000500137c11 */ /* 0x000fe200080f1c13 */
[-C--:B---3--:R-:W-:Y:S01]  /*31d0*/  DFMA R24, R22, -R36.reuse, R24 ;  /* 0x800000241618722b */ /* 0x088fe20000000018 */
[----:B------:R-:W2:Y:S06]  /*31e0*/  LDG.E.64 R22, desc[UR8][R20.64+0x8] ;  /* 0x0000080814167981 */ /* 0x000eac000c1e1b00 */
[----:B------:R1:W-:Y:S04]  /*31f0*/  STG.E.64 desc[UR8][R20.64], R24 ;  /* 0x0000001814007986 */ /* 0x0003e8000c101b08 */
[----:B------:R-:W2:Y:S01]  /*3200*/  LDG.E.64 R18, desc[UR8][R18.64+0x8] ;  /* 0x0000080812127981 */ /* 0x000ea2000c1e1b00 */
[----:B------:R-:W-:Y:S01]  /*3210*/  VIADD R31, R31, 0x2 ;  /* 0x000000021f1f7836 */ /* 0x000fe20000000000 */
[----:B--2---:R-:W-:-:S07]  /*3220*/  DFMA R22, R18, -R36, R22 ;  /* 0x800000241216722b */ /* 0x004fce0000000016 */
[----:B------:R1:W-:Y:S04]  /*3230*/  STG.E.64 desc[UR8][R20.64+0x8], R22 ;  /* 0x0000081614007986 */ /* 0x0003e8000c101b08 */
.L_x_37:
[----:B------:R-:W-:Y:S05]  /*3240*/  @P2 BRA `(.L_x_35) ;  /* 0x0000000000282947 */ /* 0x000fea0003800000 */
[----:B------:R-:W2:Y:S01]  /*3250*/  LDC.64 R18, c[0x0][0x390] ;  /* 0x0000e400ff127b82 */ /* 0x000ea20000000a00 */
[----:B------:R-:W3:Y:S01]  /*3260*/  LDCU UR4, c[0x0][0x3b8] ;  /* 0x00007700ff0477ac */ /* 0x000ee20008000800 */
[----:B-1----:R-:W-:Y:S01]  /*3270*/  IADD3 R23, PT, PT, R28, R31, RZ ;  /* 0x0000001f1c177210 */ /* 0x002fe20007ffe0ff */
[----:B---3--:R-:W-:-:S04]  /*3280*/  IMAD R21, R30, UR4, R31 ;  /* 0x000000041e157c24 */ /* 0x008fc8000f8e021f */
[----:B--2---:R-:W-:-:S04]  /*3290*/  IMAD.WIDE.U32 R22, R23, 0x8, R18 ;  /* 0x0000000817167825 */ /* 0x004fc800078e0012 */
[----:B------:R-:W-:Y:S02]  /*32a0*/  IMAD.WIDE R18, R21, 0x8, R18 ;  /* 0x0000000815127825 */ /* 0x000fe400078e0212 */
[----:B------:R-:W2:Y:S04]  /*32b0*/  LDG.E.64 R22, desc[UR8][R22.64] ;  /* 0x0000000816167981 */ /* 0x000ea8000c1e1b00 */
[----:B------:R-:W2:Y:S02]  /*32c0*/  LDG.E.64 R20, desc[UR8][R18.64] ;  /* 0x0000000812147981 */ /* 0x000ea4000c1e1b00 */
[----:B--2---:R-:W-:-:S07]  /*32d0*/  DFMA R20, R22, -R36, R20 ;  /* 0x800000241614722b */ /* 0x004fce0000000014 */
[----:B------:R3:W-:Y:S04]  /*32e0*/  STG.E.64 desc[UR8][R18.64], R20 ;  /* 0x0000001412007986 */ /* 0x0007e8000c101b08 */
.L_x_35:
[----:B------:R-:W-:Y:S05]  /*32f0*/  BSYNC.RECONVERGENT B2 ;  /* 0x0000000000027941 */ /* 0x000fea0003800200 */
.L_x_34:
[----:B------:R-:W-:Y:S05]  /*3300*/  @!P1 BRA `(.L_x_38) ;  /* 0xfffffff400a09947 */ /* 0x000fea000383ffff */
.L_x_24:
[----:B0-2---:R-:W-:Y:S05]  /*3310*/  BSYNC.RECONVERGENT B1 ;  /* 0x0000000000017941 */ /* 0x005fea0003800200 */
.L_x_23:
[----:B------:R-:W1:Y:S01]  /*3320*/  LDCU UR4, c[0x0][0x3b8] ;  /* 0x00007700ff0477ac */ /* 0x000e620008000800 */
[----:B------:R-:W-:Y:S01]  /*3330*/  VIADD R11, R11, 0x1 ;  /* 0x000000010b0b7836 */ /* 0x000fe20000000000 */
[----:B------:R-:W-:Y:S01]  /*3340*/  IADD3 R10, PT, PT, R10, 0x1, RZ ;  /* 0x000000010a0a7810 */ /* 0x000fe20007ffe0ff */
[----:B------:R-:W-:Y:S02]  /*3350*/  VIADD R9, R9, 0x1 ;  /* 0x0000000109097836 */ /* 0x000fe40000000000 */
[----:B-1----:R-:W-:-:S05]  /*3360*/  IMAD.U32 R33, RZ, RZ, UR4 ;  /* 0x00000004ff217e24 */ /* 0x002fca000f8e00ff */
[----:B------:R-:W-:-:S13]  /*3370*/  ISETP.NE.AND P0, PT, R8, R33, PT ;  /* 0x000000210800720c */ /* 0x000fda0003f05270 */
[----:B------:R-:W-:Y:S05]  /*3380*/  @P0 BRA `(.L_x_39) ;  /* 0xffffffd000e40947 */ /* 0x000fea000383ffff */
.L_x_16:
[----:B------:R-:W-:Y:S05]  /*3390*/  BSYNC B0 ;  /* 0x0000000000007941 */ /* 0x000fea0003800000 */
.L_x_7:
[----:B------:R-:W-:-:S13]  /*33a0*/  ISETP.GE.AND P0, PT, R2, R33, PT ;  /* 0x000000210200720c */ /* 0x000fda0003f06270 */
[----:B------:R-:W-:Y:S05]  /*33b0*/  @P0 EXIT ;  /* 0x000000000000094d */ /* 0x000fea0003800000 */
[----:B----4-:R-:W0:Y:S01]  /*33c0*/  LDC.64 R42, c[0x0][0x3a0] ;  /* 0x0000e800ff2a7b82 */ /* 0x010e220000000a00 */
[----:B------:R-:W-:Y:S01]  /*33d0*/  IMAD R5, R2, R33, RZ ;  /* 0x0000002102057224 */ /* 0x000fe200078e02ff */
[C---:B------:R-:W-:Y:S01]  /*33e0*/  LOP3.LUT R6, R33.reuse, 0x7, RZ, 0xc0, !PT ;  /* 0x0000000721067812 */ /* 0x040fe200078ec0ff */
[C---:B------:R-:W-:Y:S01]  /*33f0*/  VIADD R4, R33.reuse, 0xffffffff ;  /* 0xffffffff21047836 */ /* 0x040fe20000000000 */
[C---:B------:R-:W-:Y:S02]  /*3400*/  LOP3.LUT R8, R33.reuse, 0xfffffff0, RZ, 0xc0, !PT ;  /* 0xfffffff021087812 */ /* 0x040fe400078ec0ff */
[----:B------:R-:W-:Y:S01]  /*3410*/  LOP3.LUT R9, R33, 0x3, RZ, 0xc0, !PT ;  /* 0x0000000321097812 */ /* 0x000fe200078ec0ff */
[----:B------:R-:W-:Y:S01]  /*3420*/  VIADD R11, R6, 0xffffffff ;  /* 0xffffffff060b7836 */ /* 0x000fe20000000000 */
[----:B------:R-:W1:Y:S01]  /*3430*/  LDC.64 R40, c[0x0][0x3a8] ;  /* 0x0000ea00ff287b82 */ /* 0x000e620000000a00 */
[----:B------:R-:W-:-:S07]  /*3440*/  IMAD.MOV R12, RZ, RZ, -R8 ;  /* 0x000000ffff0c7224 */ /* 0x000fce00078e0a08 */
[----:B------:R-:W2:Y:S08]  /*3450*/  LDC.64 R38, c[0x0][0x3b0] ;  /* 0x0000ec00ff267b82 */ /* 0x000eb00000000a00 */
[----:B------:R-:W4:Y:S01]  /*3460*/  LDC R3, c[0x0][0x360] ;  /* 0x0000d800ff037b82 */ /* 0x000f220000000800 */
[----:B0-----:R-:W-:-:S03]  /*3470*/  IMAD.WIDE R42, R5, 0x8, R42 ;  /* 0x00000008052a7825 */ /* 0x001fc600078e022a */
[----:B------:R-:W-:Y:S01]  /*3480*/  IADD3 R7, P0, PT, R42, 0x40, RZ ;  /* 0x000000402a077810 */ /* 0x000fe20007f1e0ff */
[----:B-1----:R-:W-:-:S03]  /*3490*/  IMAD.WIDE R40, R5, 0x8, R40 ;  /* 0x0000000805287825 */ /* 0x002fc600078e0228 */
[----:B------:R-:W-:Y:S01]  /*34a0*/  IADD3.X R13, PT, PT, RZ, R43, RZ, P0, !PT ;  /* 0x0000002bff0d7210 */ /* 0x000fe200007fe4ff */
[----:B--2---:R-:W-:Y:S01]  /*34b0*/  IMAD.WIDE R38, R5, 0x8, R38 ;  /* 0x0000000805267825 */ /* 0x004fe200078e0226 */
[----:B------:R-:W-:-:S04]  /*34c0*/  LOP3.LUT R5, R33, 0xf, RZ, 0xc0, !PT ;  /* 0x0000000f21057812 */ /* 0x000fc800078ec0ff */
[----:B------:R-:W-:-:S07]  /*34d0*/  IADD3 R10, PT, PT, R5, -0x1, RZ ;  /* 0xffffffff050a7810 */ /* 0x000fce0007ffe0ff */
.L_x_92:
[----:B------:R-:W-:Y:S01]  /*34e0*/  ISETP.GE.U32.AND P0, PT, R4, 0xf, PT ;  /* 0x0000000f0400780c */ /* 0x000fe20003f06070 */
[----:B------:R-:W-:Y:S01]  /*34f0*/  BSSY.RECONVERGENT B0, `(.L_x_40) ;  /* 0x0000020000007945 */ /* 0x000fe20003800200 */
[----:B0--3--:R-:W-:-:S11]  /*3500*/  IMAD.MOV.U32 R17, RZ, RZ, RZ ;  /* 0x000000ffff117224 */ /* 0x009fd600078e00ff */
[----:B-12---:R-:W-:Y:S05]  /*3510*/  @!P0 BRA `(.L_x_41) ;  /* 0x0000000000748947 */ /* 0x006fea0003800000 */
[----:B------:R-:W-:Y:S01]  /*3520*/  BSSY.RECONVERGENT B1, `(.L_x_42) ;  /* 0x000001b000017945 */ /* 0x000fe20003800200 */
[----:B------:R-:W-:Y:S01]  /*3530*/  IMAD.MOV.U32 R16, RZ, RZ, R7 ;  /* 0x000000ffff107224 */ /* 0x000fe200078e0007 */
[----:B------:R-:W-:Y:S01]  /*3540*/  MOV R17, R13 ;  /* 0x0000000d00117202 */ /* 0x000fe20000000f00 */
[----:B------:R-:W-:-:S07]  /*3550*/  IMAD.MOV.U32 R0, RZ, RZ, R12 ;  /* 0x000000ffff007224 */ /* 0x000fce00078e000c */
.L_x_43:
[----:B0-----:R-:W-:Y:S01]  /*3560*/  IMAD.MOV.U32 R14, RZ, RZ, R16 ;  /* 0x000000ffff0e7224 */ /* 0x001fe200078e0010 */
[----:B------:R-:W-:Y:S01]  /*3570*/  MOV R15, R17 ;  /* 0x00000011000f7202 */ /* 0x000fe20000000f00 */
[----:B------:R-:W-:-:S03]  /*3580*/  VIADD R0, R0, 0x10 ;  /* 0x0000001000007836 */ /* 0x000fc60000000000 */
[----:B------:R-:W-:Y:S01]  /*3590*/  IADD3 R16, P2, PT, R14, 0x80, RZ ;  /* 0x000000800e107810 */ /* 0x000fe20007f5e0ff */
[----:B------:R0:W-:Y:S01]  /*35a0*/  STG.E.64 desc[UR8][R14.64+-0x40], RZ ;  /* 0xffffc0ff0e007986 */ /* 0x0001e2000c101b08 */
[----:B------:R-:W-:-:S03]  /*35b0*/  ISETP.NE.AND P1, PT, R0, RZ, PT ;  /* 0x000000ff0000720c */ /* 0x000fc60003f25270 */
[----:B------:R0:W-:Y:S01]  /*35c0*/  STG.E.64 desc[UR8][R14.64+-0x38], RZ ;  /* 0xffffc8ff0e007986 */ /* 0x0001e2000c101b08 */
[----:B------:R-:W-:-:S03]  /*35d0*/  IMAD.X R17, RZ, RZ, R15, P2 ;  /* 0x000000ffff117224 */ /* 0x000fc600010e060f */
[----:B------:R0:W-:Y:S04]  /*35e0*/  STG.E.64 desc[UR8][R14.64+-0x30], RZ ;  /* 0xffffd0ff0e007986 */ /* 0x0001e8000c101b08 */
        /* <DEDUP_REMOVED lines=12> */
[----:B------:R0:W-:Y:S01]  /*36b0*/  STG.E.64 desc[UR8][R14.64+0x38], RZ ;  /* 0x000038ff0e007986 */ /* 0x0001e2000c101b08 */
[----:B------:R-:W-:Y:S05]  /*36c0*/  @P1 BRA `(.L_x_43) ;  /* 0xfffffffc00a41947 */ /* 0x000fea000383ffff */
[----:B------:R-:W-:Y:S05]  /*36d0*/  BSYNC.RECONVERGENT B1 ;  /* 0x0000000000017941 */ /* 0x000fea0003800200 */
.L_x_42:
[----:B------:R-:W-:-:S07]  /*36e0*/  MOV R17, R8 ;  /* 0x0000000800117202 */ /* 0x000fce0000000f00 */
.L_x_41:
[----:B------:R-:W-:Y:S05]  /*36f0*/  BSYNC.RECONVERGENT B0 ;  /* 0x0000000000007941 */ /* 0x000fea0003800200 */
.L_x_40:
[----:B------:R-:W-:Y:S01]  /*3700*/  ISETP.NE.AND P1, PT, R5, RZ, PT ;  /* 0x000000ff0500720c */ /* 0x000fe20003f25270 */
[----:B------:R-:W-:-:S12]  /*3710*/  BSSY.RECONVERGENT B0, `(.L_x_44) ;  /* 0x0000022000007945 */ /* 0x000fd80003800200 */
[----:B------:R-:W-:Y:S05]  /*3720*/  @!P1 BRA `(.L_x_45) ;  /* 0x0000000000809947 */ /* 0x000fea0003800000 */
[----:B------:R-:W-:Y:S01]  /*3730*/  ISETP.GE.U32.AND P2, PT, R10, 0x7, PT ;  /* 0x000000070a00780c */ /* 0x000fe20003f46070 */
[----:B------:R-:W-:Y:S01]  /*3740*/  BSSY.RECONVERGENT B1, `(.L_x_46) ;  /* 0x000000d000017945 */ /* 0x000fe20003800200 */
[----:B------:R-:W-:-:S11]  /*3750*/  ISETP.NE.AND P3, PT, R6, RZ, PT ;  /* 0x000000ff0600720c */ /* 0x000fd60003f65270 */
[----:B------:R-:W-:Y:S05]  /*3760*/  @!P2 BRA `(.L_x_47) ;  /* 0x000000000028a947 */ /* 0x000fea0003800000 */
[----:B0-----:R-:W-:-:S04]  /*3770*/  IMAD.WIDE.U32 R14, R17, 0x8, R42 ;  /* 0x00000008110e7825 */ /* 0x001fc800078e002a */
[----:B------:R-:W-:Y:S01]  /*3780*/  VIADD R17, R17, 0x8 ;  /* 0x0000000811117836 */ /* 0x000fe20000000000 */
[----:B------:R1:W-:Y:S04]  /*3790*/  STG.E.64 desc[UR8][R14.64], RZ ;  /* 0x000000ff0e007986 */ /* 0x0003e8000c101b08 */
[----:B------:R1:W-:Y:S04]  /*37a0*/  STG.E.64 desc[UR8][R14.64+0x8], RZ ;  /* 0x000008ff0e007986 */ /* 0x0003e8000c101b08 */
[----:B------:R1:W-:Y:S04]  /*37b0*/  STG.E.64 desc[UR8][R14.64+0x10], RZ ;  /* 0x000010ff0e007986 */ /* 0x0003e8000c101b08 */
[----:B------:R1:W-:Y:S04]  /*37c0*/  STG.E.64 desc[UR8][R14.64+0x18], RZ ;  /* 0x000018ff0e007986 */ /* 0x0003e8000c101b08 */
[----:B------:R1:W-:Y:S04]  /*37d0*/  STG.E.64 desc[UR8][R14.64+0x20], RZ ;  /* 0x000020ff0e007986 */ /* 0x0003e8000c101b08 */
[----:B------:R1:W-:Y:S04]  /*37e0*/  STG.E.64 desc[UR8][R14.64+0x28], RZ ;  /* 0x000028ff0e007986 */ /* 0x0003e8000c101b08 */
[----:B------:R1:W-:Y:S04]  /*37f0*/  STG.E.64 desc[UR8][R14.64+0x30], RZ ;  /* 0x000030ff0e007986 */ /* 0x0003e8000c101b08 */
[----:B------:R1:W-:Y:S02]  /*3800*/  STG.E.64 desc[UR8][R14.64+0x38], RZ ;  /* 0x000038ff0e007986 */ /* 0x0003e4000c101b08 */
.L_x_47:
[----:B------:R-:W-:Y:S05]  /*3810*/  BSYNC.RECONVERGENT B1 ;  /* 0x0000000000017941 */ /* 0x000fea0003800200 */
.L_x_46:
[----:B------:R-:W-:Y:S05]  /*3820*/  @!P3 BRA `(.L_x_45) ;  /* 0x000000000040b947 */ /* 0x000fea0003800000 */
[----:B------:R-:W-:Y:S02]  /*3830*/  ISETP.GE.U32.AND P2, PT, R11, 0x3, PT ;  /* 0x000000030b00780c */ /* 0x000fe40003f46070 */
[----:B------:R-:W-:-:S11]  /*3840*/  ISETP.NE.AND P3, PT, R9, RZ, PT ;  /* 0x000000ff0900720c */ /* 0x000fd60003f65270 */
[----:B01----:R-:W-:-:S04]  /*3850*/  @P2 IMAD.WIDE.U32 R14, R17, 0x8, R42 ;  /* 0x00000008110e2825 */ /* 0x003fc800078e002a */
[----:B------:R-:W-:Y:S01]  /*3860*/  @P2 VIADD R17, R17, 0x4 ;  /* 0x0000000411112836 */ /* 0x000fe20000000000 */
[----:B------:R2:W-:Y:S04]  /*3870*/  @P2 STG.E.64 desc[UR8][R14.64], RZ ;  /* 0x000000ff0e002986 */ /* 0x0005e8000c101b08 */
[----:B------:R2:W-:Y:S04]  /*3880*/  @P2 STG.E.64 desc[UR8][R14.64+0x8], RZ ;  /* 0x000008ff0e002986 */ /* 0x0005e8000c101b08 */
[----:B------:R2:W-:Y:S04]  /*3890*/  @P2 STG.E.64 desc[UR8][R14.64+0x10], RZ ;  /* 0x000010ff0e002986 */ /* 0x0005e8000c101b08 */
[----:B------:R2:W-:Y:S01]  /*38a0*/  @P2 STG.E.64 desc[UR8][R14.64+0x18], RZ ;  /* 0x000018ff0e002986 */ /* 0x0005e2000c101b08 */
[----:B------:R-:W-:Y:S05]  /*38b0*/  @!P3 BRA `(.L_x_45) ;  /* 0x00000000001cb947 */ /* 0x000fea0003800000 */
[----:B--2---:R-:W-:Y:S01]  /*38c0*/  IMAD.WIDE.U32 R14, R17, 0x8, R42 ;  /* 0x00000008110e7825 */ /* 0x004fe200078e002a */
[----:B------:R-:W-:-:S04]  /*38d0*/  ISETP.NE.AND P2, PT, R9, 0x1, PT ;  /* 0x000000010900780c */ /* 0x000fc80003f45270 */
[----:B------:R0:W-:Y:S09]  /*38e0*/  STG.E.64 desc[UR8][R14.64], RZ ;  /* 0x000000ff0e007986 */ /* 0x0001f2000c101b08 */
[----:B------:R-:W-:Y:S05]  /*38f0*/  @!P2 BRA `(.L_x_45) ;  /* 0x00000000000ca947 */ /* 0x000fea0003800000 */
[----:B------:R-:W-:Y:S01]  /*3900*/  ISETP.NE.AND P2, PT, R9, 0x2, PT ;  /* 0x000000020900780c */ /* 0x000fe20003f45270 */
[----:B------:R1:W-:-:S12]  /*3910*/  STG.E.64 desc[UR8][R14.64+0x8], RZ ;  /* 0x000008ff0e007986 */ /* 0x0003d8000c101b08 */
[----:B------:R1:W-:Y:S02]  /*3920*/  @P2 STG.E.64 desc[UR8][R14.64+0x10], RZ ;  /* 0x000010ff0e002986 */ /* 0x0003e4000c101b08 */
.L_x_45:
[----:B------:R-:W-:Y:S05]  /*3930*/  BSYNC.RECONVERGENT B0 ;  /* 0x0000000000007941 */ /* 0x000fea0003800200 */
.L_x_44:
[----:B------:R-:W-:Y:S02]  /*3940*/  HFMA2 R16, -RZ, RZ, 0, 0 ;  /* 0x00000000ff107431 */ /* 0x000fe400000001ff */
[----:B012---:R-:W-:Y:S01]  /*3950*/  IMAD.WIDE R14, R2, 0x8, R42 ;  /* 0x00000008020e7825 */ /* 0x007fe200078e022a */
[----:B------:R-:W-:Y:S03]  /*3960*/  BSSY.RECONVERGENT B0, `(.L_x_48) ;  /* 0x000004f000007945 */ /* 0x000fe60003800200 */
[----:B------:R-:W-:Y:S02]  /*3970*/  IMAD.MOV.U32 R17, RZ, RZ, 0x3ff00000 ;  /* 0x3ff00000ff117424 */ /* 0x000fe400078e00ff */
[----:B---3--:R-:W-:-:S03]  /*3980*/  IMAD.MOV.U32 R19, RZ, RZ, RZ ;  /* 0x000000ffff137224 */ /* 0x008fc600078e00ff */
[----:B------:R0:W-:Y:S01]  /*3990*/  STG.E.64 desc[UR8][R14.64], R16 ;  /* 0x000000100e007986 */ /* 0x0001e2000c101b08 */
[----:B------:R-:W-:Y:S05]  /*39a0*/  @!P0 BRA `(.L_x_49) ;  /* 0x0000000400288947 */ /* 0x000fea0003800000 */
[----:B------:R-:W-:Y:S01]  /*39b0*/  BSSY.RECONVERGENT B1, `(.L_x_50) ;  /* 0x0000048000017945 */ /* 0x000fe20003800200 */
[----:B------:R-:W-:-:S07]  /*39c0*/  MOV R19, RZ ;  /* 0x000000ff00137202 */ /* 0x000fce0000000f00 */
.L_x_51:
[----:B0-----:R-:W0:Y:S02]  /*39d0*/  LDC.64 R14, c[0x0][0x398] ;  /* 0x0000e600ff0e7b82 */ /* 0x001e240000000a00 */
[----:B0-----:R-:W-:-:S05]  /*39e0*/  IMAD.WIDE.U32 R14, R19, 0x4, R14 ;  /* 0x00000004130e7825 */ /* 0x001fca00078e000e */
[----:B------:R-:W2:Y:S02]  /*39f0*/  LDG.E R21, desc[UR8][R14.64] ;  /* 0x000000080e157981 */ /* 0x000ea4000c1e1900 */
[----:B--2---:R-:W-:-:S06]  /*3a00*/  IMAD.WIDE R20, R21, 0x8, R42 ;  /* 0x0000000815147825 */ /* 0x004fcc00078e022a */
[----:B------:R-:W2:Y:S01]  /*3a10*/  LDG.E.64 R20, desc[UR8][R20.64] ;  /* 0x0000000814147981 */ /* 0x000ea2000c1e1b00 */
[----:B------:R-:W-:-:S05]  /*3a20*/  IMAD.WIDE.U32 R16, R19, 0x8, R40 ;  /* 0x0000000813107825 */ /* 0x000fca00078e0028 */
[----:B--2---:R0:W-:Y:S04]  /*3a30*/  STG.E.64 desc[UR8][R16.64], R20 ;  /* 0x0000001410007986 */ /* 0x0041e8000c101b08 */
[----:B------:R-:W2:Y:S02]  /*3a40*/  LDG.E R23, desc[UR8][R14.64+0x4] ;  /* 0x000004080e177981 */ /* 0x000ea4000c1e1900 */
[----:B--2---:R-:W-:-:S06]  /*3a50*/  IMAD.WIDE R22, R23, 0x8, R42 ;  /* 0x0000000817167825 */ /* 0x004fcc00078e022a */
[----:B------:R-:W2:Y:S04]  /*3a60*/  LDG.E.64 R22, desc[UR8][R22.64] ;  /* 0x0000000816167981 */ /* 0x000ea8000c1e1b00 */
[----:B--2---:R1:W-:Y:S04]  /*3a70*/  STG.E.64 desc[UR8][R16.64+0x8], R22 ;  /* 0x0000081610007986 */ /* 0x0043e8000c101b08 */
[----:B------:R-:W2:Y:S02]  /*3a80*/  LDG.E R25, desc[UR8][R14.64+0x8] ;  /* 0x000008080e197981 */ /* 0x000ea4000c1e1900 */
[----:B--2---:R-:W-:-:S06]  /*3a90*/  IMAD.WIDE R24, R25, 0x8, R42 ;  /* 0x0000000819187825 */ /* 0x004fcc00078e022a */
[----:B------:R-:W2:Y:S04]  /*3aa0*/  LDG.E.64 R24, desc[UR8][R24.64] ;  /* 0x0000000818187981 */ /* 0x000ea8000c1e1b00 */
[----:B--2---:R2:W-:Y:S04]  /*3ab0*/  STG.E.64 desc[UR8][R16.64+0x10], R24 ;  /* 0x0000101810007986 */ /* 0x0045e8000c101b08 */
[----:B------:R-:W3:Y:S02]  /*3ac0*/  LDG.E R27, desc[UR8][R14.64+0xc] ;  /* 0x00000c080e1b7981 */ /* 0x000ee4000c1e1900 */
[----:B---3--:R-:W-:-:S06]  /*3ad0*/  IMAD.WIDE R26, R27, 0x8, R42 ;  /* 0x000000081b1a7825 */ /* 0x008fcc00078e022a */
[----:B------:R-:W3:Y:S04]  /*3ae0*/  LDG.E.64 R26, desc[UR8][R26.64] ;  /* 0x000000081a1a7981 */ /* 0x000ee8000c1e1b00 */
[----:B---3--:R3:W-:Y:S04]  /*3af0*/  STG.E.64 desc[UR8][R16.64+0x18], R26 ;  /* 0x0000181a10007986 */ /* 0x0087e8000c101b08 */
[----:B0-----:R-:W5:Y:S02]  /*3b00*/  LDG.E R21, desc[UR8][R14.64+0x10] ;  /* 0x000010080e157981 */ /* 0x001f64000c1e1900 */
[----:B-----5:R-:W-:-:S06]  /*3b10*/  IMAD.WIDE R20, R21, 0x8, R42 ;  /* 0x0000000815147825 */ /* 0x020fcc00078e022a */
[----:B------:R-:W5:Y:S04]  /*3b20*/  LDG.E.64 R20, desc[UR8][R20.64] ;  /* 0x0000000814147981 */ /* 0x000f68000c1e1b00 */
[----:B-----5:R0:W-:Y:S04]  /*3b30*/  STG.E.64 desc[UR8][R16.64+0x20], R20 ;  /* 0x0000201410007986 */ /* 0x0201e8000c101b08 */
[----:B-1----:R-:W5:Y:S02]  /*3b40*/  LDG.E R23, desc[UR8][R14.64+0x14] ;  /* 0x000014080e177981 */ /* 0x002f64000c1e1900 */
[----:B-----5:R-:W-:-:S06]  /*3b50*/  IMAD.WIDE R22, R23, 0x8, R42 ;  /* 0x0000000817167825 */ /* 0x020fcc00078e022a */
[----:B------:R-:W5:Y:S04]  /*3b60*/  LDG.E.64 R22, desc[UR8][R22.64] ;  /* 0x0000000816167981 */ /* 0x000f68000c1e1b00 */
[----:B-----5:R1:W-:Y:S04]  /*3b70*/  STG.E.64 desc[UR8][R16.64+0x28], R22 ;  /* 0x0000281610007986 */ /* 0x0203e8000c101b08 */
[----:B--2---:R-:W2:Y:S02]  /*3b80*/  LDG.E R25, desc[UR8][R14.64+0x18] ;  /* 0x000018080e197981 */ /* 0x004ea4000c1e1900 */
[----:B--2---:R-:W-:-:S06]  /*3b90*/  IMAD.WIDE R24, R25, 0x8, R42 ;  /* 0x0000000819187825 */ /* 0x004fcc00078e022a */
[----:B------:R-:W2:Y:S04]  /*3ba0*/  LDG.E.64 R24, desc[UR8][R24.64] ;  /* 0x0000000818187981 */ /* 0x000ea8000c1e1b00 */
[----:B--2---:R2:W-:Y:S04]  /*3bb0*/  STG.E.64 desc[UR8][R16.64+0x30], R24 ;  /* 0x0000301810007986 */ /* 0x0045e8000c101b08 */
[----:B---3--:R-:W3:Y:S02]  /*3bc0*/  LDG.E R27, desc[UR8][R14.64+0x1c] ;  /* 0x00001c080e1b7981 */ /* 0x008ee4000c1e1900 */
        /* <DEDUP_REMOVED lines=31> */
[----:B---3--:R-:W2:Y:S02]  /*3dc0*/  LDG.E R27, desc[UR8][R14.64+0x3c] ;  /* 0x00003c080e1b7981 */ /* 0x008ea4000c1e1900 */
[----:B--2---:R-:W-:-:S06]  /*3dd0*/  IMAD.WIDE R26, R27, 0x8, R42 ;  /* 0x000000081b1a7825 */ /* 0x004fcc00078e022a */
[----:B------:R-:W2:Y:S01]  /*3de0*/  LDG.E.64 R26, desc[UR8][R26.64] ;  /* 0x000000081a1a7981 */ /* 0x000ea2000c1e1b00 */
[----:B------:R-:W-:-:S05]  /*3df0*/  VIADD R19, R19, 0x10 ;  /* 0x0000001013137836 */ /* 0x000fca0000000000 */
[----:B------:R-:W-:Y:S01]  /*3e00*/  ISETP.NE.AND P0, PT, R19, R8, PT ;  /* 0x000000081300720c */ /* 0x000fe20003f05270 */
[----:B--2---:R0:W-:-:S12]  /*3e10*/  STG.E.64 desc[UR8][R16.64+0x78], R26 ;  /* 0x0000781a10007986 */ /* 0x0041d8000c101b08 */
[----:B------:R-:W-:Y:S05]  /*3e20*/  @P0 BRA `(.L_x_51) ;  /* 0xfffffff800e80947 */ /* 0x000fea000383ffff */
[----:B------:R-:W-:Y:S05]  /*3e30*/  BSYNC.RECONVERGENT B1 ;  /* 0x0000000000017941 */ /* 0x000fea0003800200 */
.L_x_50:
[----:B------:R-:W-:-:S07]  /*3e40*/  IMAD.MOV.U32 R19, RZ, RZ, R8 ;  /* 0x000000ffff137224 */ /* 0x000fce00078e0008 */
.L_x_49:
[----:B------:R-:W-:Y:S05]  /*3e50*/  BSYNC.RECONVERGENT B0 ;  /* 0x0000000000007941 */ /* 0x000fea0003800200 */
.L_x_48:
[----:B------:R-:W-:Y:S04]  /*3e60*/  BSSY.RECONVERGENT B0, `(.L_x_52) ;  /* 0x0000059000007945 */ /* 0x000fe80003800200 */
[----:B------:R-:W-:Y:S05]  /*3e70*/  @!P1 BRA `(.L_x_53) ;  /* 0x00000004005c9947 */ /* 0x000fea0003800000 */
[----:B------:R-:W-:Y:S01]  /*3e80*/  ISETP.GE.U32.AND P0, PT, R10, 0x7, PT ;  /* 0x000000070a00780c */ /* 0x000fe20003f06070 */
[----:B------:R-:W-:Y:S01]  /*3e90*/  BSSY.RECONVERGENT B1, `(.L_x_54) ;  /* 0x0000027000017945 */ /* 0x000fe20003800200 */
[----:B------:R-:W-:-:S11]  /*3ea0*/  ISETP.NE.AND P1, PT, R6, RZ, PT ;  /* 0x000000ff0600720c */ /* 0x000fd60003f25270 */
[----:B------:R-:W-:Y:S05]  /*3eb0*/  @!P0 BRA `(.L_x_55) ;  /* 0x0000000000908947 */ /* 0x000fea0003800000 */
        /* <DEDUP_REMOVED lines=34> */
[----:B------:R-:W-:-:S03]  /*40e0*/  IADD3 R19, PT, PT, R19, 0x8, RZ ;  /* 0x0000000813137810 */ /* 0x000fc60007ffe0ff */
[----:B--2---:R0:W-:Y:S04]  /*40f0*/  STG.E.64 desc[UR8][R16.64+0x38], R26 ;  /* 0x0000381a10007986 */ /* 0x0041e8000c101b08 */
.L_x_55:
[----:B------:R-:W-:Y:S05]  /*4100*/  BSYNC.RECONVERGENT B1 ;  /* 0x0000000000017941 */ /* 0x000fea0003800200 */
.L_x_54:
        /* <DEDUP_REMOVED lines=20> */
[----:B------:R-:W2:Y:S02]  /*4250*/  LDG.E R27, desc[UR8][R14.64+0xc] ;  /* 0x00000c080e1b7981 */ /* 0x000ea4000c1e1900 */
[----:B--2---:R-:W-:-:S06]  /*4260*/  IMAD.WIDE R26, R27, 0x8, R42 ;  /* 0x000000081b1a7825 */ /* 0x004fcc00078e022a */
[----:B------:R-:W2:Y:S01]  /*4270*/  LDG.E.64 R26, desc[UR8][R26.64] ;  /* 0x000000081a1a7981 */ /* 0x000ea2000c1e1b00 */
[----:B------:R-:W-:-:S03]  /*4280*/  VIADD R19, R19, 0x4 ;  /* 0x0000000413137836 */ /* 0x000fc60000000000 */
[----:B--2---:R1:W-:Y:S04]  /*4290*/  STG.E.64 desc[UR8][R16.64+0x18], R26 ;  /* 0x0000181a10007986 */ /* 0x0043e8000c101b08 */
.L_x_57:
[----:B------:R-:W-:Y:S05]  /*42a0*/  BSYNC.RECONVERGENT B1 ;  /* 0x0000000000017941 */ /* 0x000fea0003800200 */
.L_x_56:
[----:B------:R-:W-:Y:S05]  /*42b0*/  @!P1 BRA `(.L_x_53) ;  /* 0x00000000004c9947 */ /* 0x000fea0003800000 */
[----:B0-----:R-:W0:Y:S02]  /*42c0*/  LDC.64 R14, c[0x0][0x398] ;  /* 0x0000e600ff0e7b82 */ /* 0x001e240000000a00 */
[----:B0-----:R-:W-:-:S05]  /*42d0*/  IMAD.WIDE.U32 R14, R19, 0x4, R14 ;  /* 0x00000004130e7825 */ /* 0x001fca00078e000e */
[----:B-1----:R-:W2:Y:S02]  /*42e0*/  LDG.E R21, desc[UR8][R14.64] ;  /* 0x000000080e157981 */ /* 0x002ea4000c1e1900 */
[----:B--2---:R-:W-:-:S06]  /*42f0*/  IMAD.WIDE R20, R21, 0x8, R42 ;  /* 0x0000000815147825 */ /* 0x004fcc00078e022a */
[----:B------:R-:W2:Y:S01]  /*4300*/  LDG.E.64 R20, desc[UR8][R20.64] ;  /* 0x0000000814147981 */ /* 0x000ea2000c1e1b00 */
[----:B------:R-:W-:Y:S01]  /*4310*/  IMAD.WIDE.U32 R16, R19, 0x8, R40 ;  /* 0x0000000813107825 */ /* 0x000fe200078e0028 */
[----:B------:R-:W-:-:S04]  /*4320*/  ISETP.NE.AND P0, PT, R9, 0x1, PT ;  /* 0x000000010900780c */ /* 0x000fc80003f05270 */
[----:B--2---:R2:W-:Y:S09]  /*4330*/  STG.E.64 desc[UR8][R16.64], R20 ;  /* 0x0000001410007986 */ /* 0x0045f2000c101b08 */
[----:B------:R-:W-:Y:S05]  /*4340*/  @!P0 BRA `(.L_x_53) ;  /* 0x0000000000288947 */ /* 0x000fea0003800000 */
[----:B------:R-:W3:Y:S02]  /*4350*/  LDG.E R19, desc[UR8][R14.64+0x4] ;  /* 0x000004080e137981 */ /* 0x000ee4000c1e1900 */
[----:B---3--:R-:W-:-:S06]  /*4360*/  IMAD.WIDE R18, R19, 0x8, R42 ;  /* 0x0000000813127825 */ /* 0x008fcc00078e022a */
[----:B------:R-:W3:Y:S01]  /*4370*/  LDG.E.64 R18, desc[UR8][R18.64] ;  /* 0x0000000812127981 */ /* 0x000ee2000c1e1b00 */
[----:B------:R-:W-:-:S03]  /*4380*/  ISETP.NE.AND P0, PT, R9, 0x2, PT ;  /* 0x000000020900780c */ /* 0x000fc60003f05270 */
[----:B---3--:R3:W-:Y:S10]  /*4390*/  STG.E.64 desc[UR8][R16.64+0x8], R18 ;  /* 0x0000081210007986 */ /* 0x0087f4000c101b08 */
[----:B------:R-:W-:Y:S05]  /*43a0*/  @!P0 BRA `(.L_x_53) ;  /* 0x0000000000108947 */ /* 0x000fea0003800000 */
[----:B---3--:R-:W3:Y:S02]  /*43b0*/  LDG.E R19, desc[UR8][R14.64+0x8] ;  /* 0x000008080e137981 */ /* 0x008ee4000c1e1900 */
[----:B---3--:R-:W-:-:S06]  /*43c0*/  IMAD.WIDE R18, R19, 0x8, R42 ;  /* 0x0000000813127825 */ /* 0x008fcc00078e022a */
[----:B------:R-:W3:Y:S04]  /*43d0*/  LDG.E.64 R18, desc[UR8][R18.64] ;  /* 0x0000000812127981 */ /* 0x000ee8000c1e1b00 */
[----:B---3--:R0:W-:Y:S02]  /*43e0*/  STG.E.64 desc[UR8][R16.64+0x10], R18 ;  /* 0x0000101210007986 */ /* 0x0081e4000c101b08 */
.L_x_53:
[----:B------:R-:W-:Y:S05]  /*43f0*/  BSYNC.RECONVERGENT B0 ;  /* 0x0000000000007941 */ /* 0x000fea0003800200 */
.L_x_52:
[----:B------:R-:W-:Y:S01]  /*4400*/  BSSY.RECONVERGENT B0, `(.L_x_58) ;  /* 0x00000b2000007945 */ /* 0x000fe20003800200 */
[----:B------:R-:W-:Y:S01]  /*4410*/  IMAD.MOV.U32 R35, RZ, RZ, RZ ;  /* 0x000000ffff237224 */ /* 0x000fe200078e00ff */
[----:B------:R-:W-:Y:S02]  /*4420*/  PRMT R0, RZ, 0x7610, R0 ;  /* 0x00007610ff007816 */ /* 0x000fe40000000000 */
[----:B------:R-:W-:-:S07]  /*4430*/  PRMT R34, RZ, 0x7610, R34 ;  /* 0x00007610ff227816 */ /* 0x000fce0000000022 */
.L_x_68:
[----:B------:R-:W-:-:S05]  /*4440*/  IMAD.WIDE.U32 R28, R35, 0x8, R40 ;  /* 0x00000008231c7825 */ /* 0x000fca00078e0028 */
[----:B01----:R0:W5:Y:S01]  /*4450*/  LDG.E.64 R24, desc[UR8][R28.64] ;  /* 0x000000081c187981 */ /* 0x003162000c1e1b00 */
[----:B------:R-:W-:Y:S01]  /*4460*/  ISETP.NE.AND P0, PT, R35, RZ, PT ;  /* 0x000000ff2300720c */ /* 0x000fe20003f05270 */
[----:B------:R-:W-:-:S12]  /*4470*/  BSSY.RECONVERGENT B1, `(.L_x_59) ;  /* 0x00000a3000017945 */ /* 0x000fd80003800200 */
[----:B0-----:R-:W-:Y:S05]  /*4480*/  @!P0 BRA `(.L_x_60) ;  /* 0x0000000800848947 */ /* 0x001fea0003800000 */
[----:B------:R-:W0:Y:S01]  /*4490*/  LDCU UR4, c[0x0][0x3b8] ;  /* 0x00007700ff0477ac */ /* 0x000e220008000800 */
[C---:B------:R-:W-:Y:S01]  /*44a0*/  ISETP.GE.U32.AND P0, PT, R35.reuse, 0x10, PT ;  /* 0x000000102300780c */ /* 0x040fe20003f06070 */
[----:B------:R-:W-:Y:S01]  /*44b0*/  BSSY.RECONVERGENT B2, `(.L_x_61) ;  /* 0x000003e000027945 */ /* 0x000fe20003800200 */
[C---:B------:R-:W-:Y:S02]  /*44c0*/  LOP3.LUT P1, RZ, R35.reuse, 0xf, RZ, 0xc0, !PT ;  /* 0x0000000f23ff7812 */ /* 0x040fe4000782c0ff */
[----:B------:R-:W-:Y:S01]  /*44d0*/  MOV R37, RZ ;  /* 0x000000ff00257202 */ /* 0x000fe20000000f00 */
[----:B0-----:R-:W-:-:S08]  /*44e0*/  IMAD R44, R35, UR4, RZ ;  /* 0x00000004232c7c24 */ /* 0x001fd0000f8e02ff */
[----:B------:R-:W-:Y:S05]  /*44f0*/  @!P0 BRA `(.L_x_62) ;  /* 0x0000000000e48947 */ /* 0x000fea0003800000 */
[----:B------:R-:W-:Y:S01]  /*4500*/  LOP3.LUT R37, R35, 0x7ffffff0, RZ, 0xc0, !PT ;  /* 0x7ffffff023257812 */ /* 0x000fe200078ec0ff */
[----:B------:R-:W-:-:S07]  /*4510*/  IMAD.MOV.U32 R33, RZ, RZ, RZ ;  /* 0x000000ffff217224 */ /* 0x000fce00078e00ff */
.L_x_63:
[----:B--23--:R-:W0:Y:S01]  /*4520*/  LDC.64 R16, c[0x0][0x390] ;  /* 0x0000e400ff107b82 */ /* 0x00ce220000000a00 */
[----:B------:R-:W-:Y:S02]  /*4530*/  IMAD.IADD R19, R44, 0x1, R33 ;  /* 0x000000012c137824 */ /* 0x000fe400078e0221 */
[----:B------:R-:W-:-:S05]  /*4540*/  IMAD.WIDE.U32 R14, R33, 0x8, R40 ;  /* 0x00000008210e7825 */ /* 0x000fca00078e0028 */
[----:B------:R-:W2:Y:S04]  /*4550*/  LDG.E.64 R20, desc[UR8][R14.64+0x8] ;  /* 0x000008080e147981 */ /* 0x000ea8000c1e1b00 */
[----:B------:R-:W3:Y:S01]  /*4560*/  LDG.E.64 R30, desc[UR8][R14.64+0x78] ;  /* 0x000078080e1e7981 */ /* 0x000ee2000c1e1b00 */
[----:B0-----:R-:W-:-:S03]  /*4570*/  IMAD.WIDE.U32 R16, R19, 0x8, R16 ;  /* 0x0000000813107825 */ /* 0x001fc600078e0010 */
[----:B------:R-:W4:Y:S04]  /*4580*/  LDG.E.64 R18, desc[UR8][R14.64] ;  /* 0x000000080e127981 */ /* 0x000f28000c1e1b00 */
[----:B------:R-:W4:Y:S04]  /*4590*/  LDG.E.64 R22, desc[UR8][R16.64] ;  /* 0x0000000810167981 */ /* 0x000f28000c1e1b00 */
[----:B------:R-:W2:Y:S01]  /*45a0*/  LDG.E.64 R26, desc[UR8][R16.64+0x8] ;  /* 0x00000808101a7981 */ /* 0x000ea2000c1e1b00 */
[----:B----45:R-:W-:-:S03]  /*45b0*/  DFMA R24, -R22, R18, R24 ;  /* 0x000000121618722b */ /* 0x030fc60000000118 */
[----:B------:R-:W4:Y:S04]  /*45c0*/  LDG.E.64 R22, desc[UR8][R14.64+0x10] ;  /* 0x000010080e167981 */ /* 0x000f28000c1e1b00 */
[----:B------:R-:W4:Y:S01]  /*45d0*/  LDG.E.64 R18, desc[UR8][R16.64+0x10] ;  /* 0x0000100810127981 */ /* 0x000f22000c1e1b00 */
[----:B--2---:R-:W-:-:S03]  /*45e0*/  DFMA R24, -R26, R20, R24 ;  /* 0x000000141a18722b */ /* 0x004fc60000000118 */
[----:B------:R-:W2:Y:S04]  /*45f0*/  LDG.E.64 R26, desc[UR8][R14.64+0x18] ;  /* 0x000018080e1a7981 */ /* 0x000ea8000c1e1b00 */
[----:B------:R-:W2:Y:S01]  /*4600*/  LDG.E.64 R20, desc[UR8][R16.64+0x18] ;  /* 0x0000180810147981 */ /* 0x000ea2000c1e1b00 */
[----:B----4-:R-:W-:-:S03]  /*4610*/  DFMA R22, -R18, R22, R24 ;  /* 0x000000161216722b */ /* 0x010fc60000000118 */
        /* <DEDUP_REMOVED lines=31> */
[----:B------:R-:W4:Y:S04]  /*4810*/  LDG.E.64 R20, desc[UR8][R16.64+0x70] ;  /* 0x0000700810147981 */ /* 0x000f28000c1e1b00 */
[----:B------:R-:W3:Y:S01]  /*4820*/  LDG.E.64 R16, desc[UR8][R16.64+0x78] ;  /* 0x0000780810107981 */ /* 0x000ee2000c1e1b00 */
[----:B------:R-:W-:Y:S01]  /*4830*/  IADD3 R33, PT, PT, R33, 0x10, RZ ;  /* 0x0000001021217810 */ /* 0x000fe20007ffe0ff */
[----:B--2---:R-:W-:-:S03]  /*4840*/  DFMA R22, -R24, R22, R26 ;  /* 0x000000161816722b */ /* 0x004fc6000000011a */
[----:B------:R-:W-:-:S05]  /*4850*/  ISETP.NE.AND P0, PT, R33, R37, PT ;  /* 0x000000252100720c */ /* 0x000fca0003f05270 */
[----:B----4-:R-:W-:-:S08]  /*4860*/  DFMA R18, -R20, R18, R22 ;  /* 0x000000121412722b */ /* 0x010fd00000000116 */
[----:B---3--:R-:W-:Y:S01]  /*4870*/  DFMA R24, -R16, R30, R18 ;  /* 0x0000001e1018722b */ /* 0x008fe20000000112 */
[----:B------:R-:W-:Y:S10]  /*4880*/  @P0 BRA `(.L_x_63) ;  /* 0xfffffffc00240947 */ /* 0x000ff4000383ffff */
.L_x_62:
[----:B------:R-:W-:Y:S05]  /*4890*/  BSYNC.RECONVERGENT B2 ;  /* 0x0000000000027941 */ /* 0x000fea0003800200 */
.L_x_61:
[----:B------:R-:W-:Y:S05]  /*48a0*/  @!P1 BRA `(.L_x_60) ;  /* 0x00000004007c9947 */ /* 0x000fea0003800000 */
[----:B------:R-:W-:Y:S01]  /*48b0*/  LOP3.LUT R15, R34, 0xf, RZ, 0xc0, !PT ;  /* 0x0000000f220f7812 */ /* 0x000fe200078ec0ff */
[----:B------:R-:W-:Y:S03]  /*48c0*/  BSSY.RECONVERGENT B2, `(.L_x_64) ;  /* 0x0000027000027945 */ /* 0x000fe60003800200 */
[C---:B------:R-:W-:Y:S01]  /*48d0*/  LOP3.LUT P1, RZ, R15.reuse, 0x7, RZ, 0xc0, !PT ;  /* 0x000000070fff7812 */ /* 0x040fe2000782c0ff */
[----:B------:R-:W-:-:S05]  /*48e0*/  VIADD R14, R15, 0xffffffff ;  /* 0xffffffff0f0e7836 */ /* 0x000fca0000000000 */
[----:B------:R-:W-:-:S13]  /*48f0*/  ISETP.GE.U32.AND P0, PT, R14, 0x7, PT ;  /* 0x000000070e00780c */ /* 0x000fda0003f06070 */
[----:B------:R-:W-:Y:S05]  /*4900*/  @!P0 BRA `(.L_x_65) ;  /* 0x0000000000888947 */ /* 0x000fea0003800000 */
[----:B------:R-:W0:Y:S01]  /*4910*/  LDC.64 R30, c[0x0][0x390] ;  /* 0x0000e400ff1e7b82 */ /* 0x000e220000000a00 */
[----:B------:R-:W-:Y:S01]  /*4920*/  IMAD.IADD R15, R44, 0x1, R37 ;  /* 0x000000012c0f7824 */ /* 0x000fe200078e0225 */
[----:B------:R-:W1:Y:S01]  /*4930*/  LDCU.64 UR4, c[0x0][0x390] ;  /* 0x00007200ff0477ac */ /* 0x000e620008000a00 */
[----:B--23--:R-:W-:-:S05]  /*4940*/  IMAD.WIDE.U32 R16, R37, 0x8, R40 ;  /* 0x0000000825107825 */ /* 0x00cfca00078e0028 */
[----:B------:R-:W2:Y:S04]  /*4950*/  LDG.E.64 R22, desc[UR8][R16.64] ;  /* 0x0000000810167981 */ /* 0x000ea8000c1e1b00 */
[----:B------:R-:W3:Y:S01]  /*4960*/  LDG.E.64 R26, desc[UR8][R16.64+0x8] ;  /* 0x00000808101a7981 */ /* 0x000ee2000c1e1b00 */
[----:B0-----:R-:W-:-:S05]  /*4970*/  IMAD.WIDE.U32 R30, R15, 0x8, R30 ;  /* 0x000000080f1e7825 */ /* 0x001fca00078e001e */
[----:B------:R-:W2:Y:S01]  /*4980*/  LDG.E.64 R18, desc[UR8][R30.64] ;  /* 0x000000081e127981 */ /* 0x000ea2000c1e1b00 */
[----:B------:R-:W-:-:S04]  /*4990*/  IADD3 R15, P0, PT, R44, R37, RZ ;  /* 0x000000252c0f7210 */ /* 0x000fc80007f1e0ff */
[----:B------:R-:W-:Y:S02]  /*49a0*/  IADD3.X R20, PT, PT, RZ, RZ, RZ, P0, !PT ;  /* 0x000000ffff147210 */ /* 0x000fe400007fe4ff */
[C---:B-1----:R-:W-:Y:S01]  /*49b0*/  LEA R14, P0, R15.reuse, UR4, 0x3 ;  /* 0x000000040f0e7c11 */ /* 0x042fe2000f8018ff */
[----:B------:R-:W4:Y:S03]  /*49c0*/  LDG.E.64 R30, desc[UR8][R16.64+0x38] ;  /* 0x00003808101e7981 */ /* 0x000f26000c1e1b00 */
[----:B------:R-:W-:-:S05]  /*49d0*/  LEA.HI.X R15, R15, UR5, R20, 0x3, P0 ;  /* 0x000000050f0f7c11 */ /* 0x000fca00080f1c14 */
[----:B------:R-:W3:Y:S04]  /*49e0*/  LDG.E.64 R20, desc[UR8][R14.64+0x8] ;  /* 0x000008080e147981 */ /* 0x000ee8000c1e1b00 */
[----:B------:R-:W4:Y:S01]  /*49f0*/  LDG.E.64 R32, desc[UR8][R14.64+0x38] ;  /* 0x000038080e207981 */ /* 0x000f22000c1e1b00 */
[----:B--2--5:R-:W-:-:S03]  /*4a00*/  DFMA R22, -R18, R22, R24 ;  /* 0x000000161216722b */ /* 0x024fc60000000118 */
[----:B------:R-:W2:Y:S04]  /*4a10*/  LDG.E.64 R24, desc[UR8][R16.64+0x10] ;  /* 0x0000100810187981 */ /* 0x000ea8000c1e1b00 */
[----:B------:R-:W2:Y:S01]  /*4a20*/  LDG.E.64 R18, desc[UR8][R14.64+0x10] ;  /* 0x000010080e127981 */ /* 0x000ea2000c1e1b00 */
[----:B---3--:R-:W-:-:S03]  /*4a30*/  DFMA R26, -R20, R26, R22 ;  /* 0x0000001a141a722b */ /* 0x008fc60000000116 */
[----:B------:R-:W3:Y:S04]  /*4a40*/  LDG.E.64 R20, desc[UR8][R16.64+0x18] ;  /* 0x0000180810147981 */ /* 0x000ee8000c1e1b00 */
[----:B------:R-:W3:Y:S01]  /*4a50*/  LDG.E.64 R22, desc[UR8][R14.64+0x18] ;  /* 0x000018080e167981 */ /* 0x000ee2000c1e1b00 */
[----:B--2---:R-:W-:-:S03]  /*4a60*/  DFMA R24, -R18, R24, R26 ;  /* 0x000000181218722b */ /* 0x004fc6000000011a */
        /* <DEDUP_REMOVED lines=8> */
[----:B---3--:R-:W-:Y:S01]  /*4af0*/  DFMA R22, -R24, R22, R26 ;  /* 0x000000161816722b */ /* 0x008fe2000000011a */
[----:B------:R-:W-:-:S07]  /*4b00*/  VIADD R37, R37, 0x8 ;  /* 0x0000000825257836 */ /* 0x000fce0000000000 */
[----:B--2---:R-:W-:-:S08]  /*4b10*/  DFMA R18, -R20, R18, R22 ;  /* 0x000000121412722b */ /* 0x004fd00000000116 */
[----:B----4-:R-:W-:-:S11]  /*4b20*/  DFMA R24, -R32, R30, R18 ;  /* 0x0000001e2018722b */ /* 0x010fd60000000112 */
.L_x_65:
[----:B------:R-:W-:Y:S05]  /*4b30*/  BSYNC.RECONVERGENT B2 ;  /* 0x0000000000027941 */ /* 0x000fea0003800200 */
.L_x_64:
[----:B------:R-:W-:Y:S05]  /*4b40*/  @!P1 BRA `(.L_x_60) ;  /* 0x0000000000d49947 */ /* 0x000fea0003800000 */
[----:B------:R-:W-:Y:S01]  /*4b50*/  LOP3.LUT R36, R0, 0xffff, RZ, 0xc0, !PT ;  /* 0x0000ffff00247812 */ /* 0x000fe200078ec0ff */
[----:B------:R-:W-:Y:S03]  /*4b60*/  BSSY.RECONVERGENT B2, `(.L_x_66) ;  /* 0x000001d000027945 */ /* 0x000fe60003800200 */
[C---:B------:R-:W-:Y:S02]  /*4b70*/  LOP3.LUT R14, R36.reuse, 0x7, RZ, 0xc0, !PT ;  /* 0x00000007240e7812 */ /* 0x040fe400078ec0ff */
[----:B------:R-:W-:-:S03]  /*4b80*/  LOP3.LUT R36, R36, 0x3, RZ, 0xc0, !PT ;  /* 0x0000000324247812 */ /* 0x000fc600078ec0ff */
[----:B------:R-:W-:Y:S01]  /*4b90*/  VIADD R14, R14, 0xffffffff ;  /* 0xffffffff0e0e7836 */ /* 0x000fe20000000000 */
[----:B------:R-:W-:-:S04]  /*4ba0*/  ISETP.NE.AND P1, PT, R36, RZ, PT ;  /* 0x000000ff2400720c */ /* 0x000fc80003f25270 */
[----:B------:R-:W-:-:S13]  /*4bb0*/  ISETP.GE.U32.AND P0, PT, R14, 0x3, PT ;  /* 0x000000030e00780c */ /* 0x000fda0003f06070 */
[----:B------:R-:W-:Y:S05]  /*4bc0*/  @!P0 BRA `(.L_x_67) ;  /* 0x0000000000588947 */ /* 0x000fea0003800000 */
[----:B------:R-:W0:Y:S01]  /*4bd0*/  LDC.64 R26, c[0x0][0x390] ;  /* 0x0000e400ff1a7b82 */ /* 0x000e220000000a00 */
[----:B------:R-:W-:Y:S01]  /*4be0*/  IADD3 R15, PT, PT, R44, R37, RZ ;  /* 0x000000252c0f7210 */ /* 0x000fe20007ffe0ff */
[----:B------:R-:W-:Y:S01]  /*4bf0*/  IMAD.WIDE.U32 R32, R37, 0x8, R40 ;  /* 0x0000000825207825 */ /* 0x000fe200078e0028 */
[----:B------:R-:W1:Y:S04]  /*4c00*/  LDCU.64 UR4, c[0x0][0x390] ;  /* 0x00007200ff0477ac */ /* 0x000e680008000a00 */
[----:B---3--:R-:W3:Y:S01]  /*4c10*/  LDG.E.64 R18, desc[UR8][R32.64] ;  /* 0x0000000820127981 */ /* 0x008ee2000c1e1b00 */
[----:B0-----:R-:W-:-:S05]  /*4c20*/  IMAD.WIDE.U32 R26, R15, 0x8, R26 ;  /* 0x000000080f1a7825 */ /* 0x001fca00078e001a */
[----:B--2---:R-:W3:Y:S01]  /*4c30*/  LDG.E.64 R20, desc[UR8][R26.64] ;  /* 0x000000081a147981 */ /* 0x004ee2000c1e1b00 */
[----:B------:R-:W-:-:S05]  /*4c40*/  IADD3 R14, P0, PT, R44, R37, RZ ;  /* 0x000000252c0e7210 */ /* 0x000fca0007f1e0ff */
[----:B------:R-:W-:Y:S01]  /*4c50*/  IMAD.X R15, RZ, RZ, RZ, P0 ;  /* 0x000000ffff0f7224 */ /* 0x000fe200000e06ff */
[----:B-1----:R-:W-:-:S04]  /*4c60*/  LEA R30, P0, R14, UR4, 0x3 ;  /* 0x000000040e1e7c11 */ /* 0x002fc8000f8018ff */
[----:B------:R-:W-:Y:S02]  /*4c70*/  LEA.HI.X R31, R14, UR5, R15, 0x3, P0 ;  /* 0x000000050e1f7c11 */ /* 0x000fe400080f1c0f */
[----:B------:R-:W2:Y:S04]  /*4c80*/  LDG.E.64 R14, desc[UR8][R32.64+0x8] ;  /* 0x00000808200e7981 */ /* 0x000ea8000c1e1b00 */
[----:B------:R-:W2:Y:S04]  /*4c90*/  LDG.E.64 R16, desc[UR8][R30.64+0x8] ;  /* 0x000008081e107981 */ /* 0x000ea8000c1e1b00 */
[----:B------:R-:W4:Y:S04]  /*4ca0*/  LDG.E.64 R22, desc[UR8][R30.64+0x10] ;  /* 0x000010081e167981 */ /* 0x000f28000c1e1b00 */
[----:B------:R-:W4:Y:S01]  /*4cb0*/  LDG.E.64 R26, desc[UR8][R30.64+0x18] ;  /* 0x000018081e1a7981 */ /* 0x000f22000c1e1b00 */
[----:B---3-5:R-:W-:-:S03]  /*4cc0*/  DFMA R18, -R20, R18, R24 ;  /* 0x000000121412722b */ /* 0x028fc60000000118 */
[----:B------:R-:W4:Y:S04]  /*4cd0*/  LDG.E.64 R20, desc[UR8][R32.64+0x10] ;  /* 0x0000100820147981 */ /* 0x000f28000c1e1b00 */
[----:B------:R-:W3:Y:S01]  /*4ce0*/  LDG.E.64 R24, desc[UR8][R32.64+0x18] ;  /* 0x0000180820187981 */ /* 0x000ee2000c1e1b00 */
[----:B--2---:R-:W-:Y:S01]  /*4cf0*/  DFMA R14, -R16, R14, R18 ;  /* 0x0000000e100e722b */ /* 0x004fe20000000112 */
[----:B------:R-:W-:-:S07]  /*4d00*/  VIADD R37, R37, 0x4 ;  /* 0x0000000425257836 */ /* 0x000fce0000000000 */
[----:B----4-:R-:W-:-:S08]  /*4d10*/  DFMA R14, -R22, R20, R14 ;  /* 0x00000014160e722b */ /* 0x010fd0000000010e */
[----:B---3--:R-:W-:-:S11]  /*4d20*/  DFMA R24, -R26, R24, R14 ;  /* 0x000000181a18722b */ /* 0x008fd6000000010e */
.L_x_67:
[----:B------:R-:W-:Y:S05]  /*4d30*/  BSYNC.RECONVERGENT B2 ;  /* 0x0000000000027941 */ /* 0x000fea0003800200 */
.L_x_66:
[----:B------:R-:W-:Y:S05]  /*4d40*/  @!P1 BRA `(.L_x_60) ;  /* 0x0000000000549947 */ /* 0x000fea0003800000 */
[----:B---3--:R-:W0:Y:S01]  /*4d50*/  LDC.64 R18, c[0x0][0x390] ;  /* 0x0000e400ff127b82 */ /* 0x008e220000000a00 */
[----:B--2---:R-:W-:Y:S01]  /*4d60*/  IADD3 R17, PT, PT, R44, R37, RZ ;  /* 0x000000252c117210 */ /* 0x004fe20007ffe0ff */
[----:B------:R-:W-:-:S04]  /*4d70*/  IMAD.WIDE.U32 R14, R37, 0x8, R40 ;  /* 0x00000008250e7825 */ /* 0x000fc800078e0028 */
[----:B0-----:R-:W-:Y:S02]  /*4d80*/  IMAD.WIDE.U32 R18, R17, 0x8, R18 ;  /* 0x0000000811127825 */ /* 0x001fe400078e0012 */
[----:B------:R-:W2:Y:S04]  /*4d90*/  LDG.E.64 R16, desc[UR8][R14.64] ;  /* 0x000000080e107981 */ /* 0x000ea8000c1e1b00 */
[----:B------:R-:W2:Y:S01]  /*4da0*/  LDG.E.64 R18, desc[UR8][R18.64] ;  /* 0x0000000812127981 */ /* 0x000ea2000c1e1b00 */
[----:B------:R-:W-:Y:S01]  /*4db0*/  ISETP.NE.AND P0, PT, R36, 0x1, PT ;  /* 0x000000012400780c */ /* 0x000fe20003f05270 */
[----:B--2--5:R-:W-:-:S12]  /*4dc0*/  DFMA R24, -R18, R16, R24 ;  /* 0x000000101218722b */ /* 0x024fd80000000118 */
[----:B------:R-:W-:Y:S05]  /*4dd0*/  @!P0 BRA `(.L_x_60) ;  /* 0x0000000000308947 */ /* 0x000fea0003800000 */
[----:B------:R-:W0:Y:S01]  /*4de0*/  LDCU.64 UR4, c[0x0][0x390] ;  /* 0x00007200ff0477ac */ /* 0x000e220008000a00 */
[----:B------:R-:W-:-:S05]  /*4df0*/  IADD3 R37, P0, PT, R44, R37, RZ ;  /* 0x000000252c257210 */ /* 0x000fca0007f1e0ff */
[----:B------:R-:W-:Y:S01]  /*4e00*/  IMAD.X R18, RZ, RZ, RZ, P0 ;  /* 0x000000ffff127224 */ /* 0x000fe200000e06ff */
[----:B------:R-:W-:Y:S02]  /*4e10*/  ISETP.NE.AND P0, PT, R36, 0x2, PT ;  /* 0x000000022400780c */ /* 0x000fe40003f05270 */
[----:B0-----:R-:W-:-:S11]  /*4e20*/  LEA R16, P1, R37, UR4, 0x3 ;  /* 0x0000000425107c11 */ /* 0x001fd6000f8218ff */
[----:B------:R-:W2:Y:S01]  /*4e30*/  @P0 LDG.E.64 R22, desc[UR8][R14.64+0x10] ;  /* 0x000010080e160981 */ /* 0x000ea2000c1e1b00 */
[----:B------:R-:W-:-:S03]  /*4e40*/  LEA.HI.X R17, R37, UR5, R18, 0x3, P1 ;  /* 0x0000000525117c11 */ /* 0x000fc600088f1c12 */
[----:B------:R-:W3:Y:S04]  /*4e50*/  LDG.E.64 R18, desc[UR8][R14.64+0x8] ;  /* 0x000008080e127981 */ /* 0x000ee8000c1e1b00 */
[----:B------:R-:W3:Y:S04]  /*4e60*/  LDG.E.64 R20, desc[UR8][R16.64+0x8] ;  /* 0x0000080810147981 */ /* 0x000ee8000c1e1b00 */
[----:B------:R-:W2:Y:S01]  /*4e70*/  @P0 LDG.E.64 R26, desc[UR8][R16.64+0x10] ;  /* 0x00001008101a0981 */ /* 0x000ea2000c1e1b00 */
[----:B---3--:R-:W-:-:S08]  /*4e80*/  DFMA R24, -R20, R18, R24 ;  /* 0x000000121418722b */ /* 0x008fd00000000118 */
[----:B--2---:R-:W-:-:S11]  /*4e90*/  @P0 DFMA R24, -R26, R22, R24 ;  /* 0x000000161a18022b */ /* 0x004fd60000000118 */
.L_x_60:
[----:B------:R-:W-:Y:S05]  /*4ea0*/  BSYNC.RECONVERGENT B1 ;  /* 0x0000000000017941 */ /* 0x000fea0003800200 */
.L_x_59:
[----:B------:R-:W0:Y:S01]  /*4eb0*/  LDCU UR4, c[0x0][0x3b8] ;  /* 0x00007700ff0477ac */ /* 0x000e220008000800 */
[----:B-----5:R1:W-:Y:S01]  /*4ec0*/  STG.E.64 desc[UR8][R28.64], R24 ;  /* 0x000000181c007986 */ /* 0x0203e2000c101b08 */
[----:B------:R-:W-:Y:S01]  /*4ed0*/  VIADD R35, R35, 0x1 ;  /* 0x0000000123237836 */ /* 0x000fe20000000000 */
[----:B------:R-:W-:Y:S01]  /*4ee0*/  IADD3 R34, PT, PT, R34, 0x1, RZ ;  /* 0x0000000122227810 */ /* 0x000fe20007ffe0ff */
[----:B------:R-:W-:-:S03]  /*4ef0*/  VIADD R0, R0, 0x1 ;  /* 0x0000000100007836 */ /* 0x000fc60000000000 */
[----:B0-----:R-:W-:-:S13]  /*4f00*/  ISETP.NE.AND P0, PT, R35, UR4, PT ;  /* 0x0000000423007c0c */ /* 0x001fda000bf05270 */
[----:B-1----:R-:W-:Y:S05]  /*4f10*/  @P0 BRA `(.L_x_68) ;  /* 0xfffffff400480947 */ /* 0x002fea000383ffff */
[----:B------:R-:W-:Y:S05]  /*4f20*/  BSYNC.RECONVERGENT B0 ;  /* 0x0000000000007941 */ /* 0x000fea0003800200 */
.L_x_58:
[----:B------:R-:W0:Y:S01]  /*4f30*/  LDCU UR4, c[0x0][0x3b8] ;  /* 0x00007700ff0477ac */ /* 0x000e220008000800 */
[----:B------:R-:W-:Y:S01]  /*4f40*/  BSSY.RECONVERGENT B0, `(.L_x_69) ;  /* 0x00000c5000007945 */ /* 0x000fe20003800200 */
[----:B------:R-:W-:Y:S01]  /*4f50*/  IMAD.MOV.U32 R14, RZ, RZ, RZ ;  /* 0x000000ffff0e7224 */ /* 0x000fe200078e00ff */
[----:B------:R-:W-:Y:S02]  /*4f60*/  PRMT R15, RZ, 0x7610, R15 ;  /* 0x00007610ff0f7816 */ /* 0x000fe4000000000f */
[----:B--23--:R-:W-:Y:S02]  /*4f70*/  PRMT R16, RZ, 0x7610, R16 ;  /* 0x00007610ff107816 */ /* 0x00cfe40000000010 */
[----:B0-----:R-:W-:-:S07]  /*4f80*/  MOV R17, UR4 ;  /* 0x0000000400117c02 */ /* 0x001fce0008000f00 */
.L_x_81:
[----:B------:R-:W-:Y:S01]  /*4f90*/  VIADD R21, R17, 0xffffffff ;  /* 0xffffffff11157836 */ /* 0x000fe20000000000 */
[----:B0-----:R-:W0:Y:S03]  /*4fa0*/  LDC R44, c[0x0][0x3b8] ;  /* 0x0000ee00ff2c7b82 */ /* 0x001e260000000800 */
[----:B------:R-:W-:-:S06]  /*4fb0*/  IMAD.WIDE.U32 R18, R21, 0x8, R40 ;  /* 0x0000000815127825 */ /* 0x000fcc00078e0028 */
[----:B------:R-:W5:Y:S01]  /*4fc0*/  LDG.E.64 R18, desc[UR8][R18.64] ;  /* 0x0000000812127981 */ /* 0x000f62000c1e1b00 */
[----:B------:R-:W-:Y:S01]  /*4fd0*/  BSSY.RECONVERGENT B1, `(.L_x_70) ;  /* 0x0000098000017945 */ /* 0x000fe20003800200 */
[----:B------:R-:W-:Y:S01]  /*4fe0*/  IMAD.MOV.U32 R28, RZ, RZ, R17 ;  /* 0x000000ffff1c7224 */ /* 0x000fe200078e0011 */
[----:B0-----:R-:W-:Y:S02]  /*4ff0*/  ISETP.GE.AND P0, PT, R17, R44, PT ;  /* 0x0000002c1100720c */ /* 0x001fe40003f06270 */
[----:B------:R-:W-:-:S11]  /*5000*/  MOV R17, R21 ;  /* 0x0000001500117202 */ /* 0x000fd60000000f00 */
[----:B------:R-:W-:Y:S05]  /*5010*/  @P0 BRA `(.L_x_71) ;  /* 0x00000008004c0947 */ /* 0x000fea0003800000 */
[C---:B------:R-:W-:Y:S01]  /*5020*/  VIADD R0, R14.reuse, 0xffffffff ;  /* 0xffffffff0e007836 */ /* 0x040fe20000000000 */
[----:B------:R-:W-:Y:S01]  /*5030*/  BSSY.RECONVERGENT B2, `(.L_x_72) ;  /* 0x0000040000027945 */ /* 0x000fe20003800200 */
[----:B------:R-:W-:-:S03]  /*5040*/  LOP3.LUT P1, RZ, R14, 0xf, RZ, 0xc0, !PT ;  /* 0x0000000f0eff7812 */ /* 0x000fc6000782c0ff */
[----:B------:R-:W-:Y:S01]  /*5050*/  ISETP.GE.U32.AND P0, PT, R0, 0xf, PT ;  /* 0x0000000f0000780c */ /* 0x000fe20003f06070 */
[----:B------:R-:W-:-:S12]  /*5060*/  IMAD.MOV.U32 R0, RZ, RZ, R28 ;  /* 0x000000ffff007224 */ /* 0x000fd800078e001c */
[----:B------:R-:W-:Y:S05]  /*5070*/  @!P0 BRA `(.L_x_73) ;  /* 0x0000000000ec8947 */ /* 0x000fea0003800000 */
[----:B------:R-:W-:Y:S01]  /*5080*/  HFMA2 R29, -RZ, RZ, 0, 0 ;  /* 0x00000000ff1d7431 */ /* 0x000fe200000001ff */
[----:B------:R-:W-:Y:S01]  /*5090*/  LOP3.LUT R45, R14, 0xfffffff0, RZ, 0xc0, !PT ;  /* 0xfffffff00e2d7812 */ /* 0x000fe200078ec0ff */
[----:B------:R-:W-:-:S07]  /*50a0*/  IMAD.MOV.U32 R0, RZ, RZ, R28 ;  /* 0x000000ffff007224 */ /* 0x000fce00078e001c */
.L_x_74:
[----:B------:R-:W0:Y:S01]  /*50b0*/  LDC.64 R34, c[0x0][0x390] ;  /* 0x0000e400ff227b82 */ /* 0x000e220000000a00 */
[----:B------:R-:W-:Y:S02]  /*50c0*/  IMAD R21, R17, R44, R0 ;  /* 0x0000002c11157224 */ /* 0x000fe400078e0200 */
[----:B------:R-:W-:-:S05]  /*50d0*/  IMAD.WIDE.U32 R36, R0, 0x8, R38 ;  /* 0x0000000800247825 */ /* 0x000fca00078e0026 */
[----:B------:R-:W2:Y:S04]  /*50e0*/  LDG.E.64 R26, desc[UR8][R36.64] ;  /* 0x00000008241a7981 */ /* 0x000ea8000c1e1b00 */
[----:B------:R-:W3:Y:S04]  /*50f0*/  LDG.E.64 R24, desc[UR8][R36.64+0x8] ;  /* 0x0000080824187981 */ /* 0x000ee8000c1e1b00 */
[----:B------:R-:W4:Y:S01]  /*5100*/  LDG.E.64 R32, desc[UR8][R36.64+0x60] ;  /* 0x0000600824207981 */ /* 0x000f22000c1e1b00 */
[----:B0-----:R-:W-:-:S05]  /*5110*/  IMAD.WIDE R34, R21, 0x8, R34 ;  /* 0x0000000815227825 */ /* 0x001fca00078e0222 */
[----:B------:R-:W2:Y:S04]  /*5120*/  LDG.E.64 R22, desc[UR8][R34.64] ;  /* 0x0000000822167981 */ /* 0x000ea8000c1e1b00 */
        /* <DEDUP_REMOVED lines=33> */
[----:B------:R-:W4:Y:S04]  /*5340*/  LDG.E.64 R18, desc[UR8][R34.64+0x60] ;  /* 0x0000600822127981 */ /* 0x000f28000c1e1b00 */
[----:B------:R-:W2:Y:S01]  /*5350*/  LDG.E.64 R26, desc[UR8][R36.64+0x68] ;  /* 0x00006808241a7981 */ /* 0x000ea2000c1e1b00 */
[----:B---3--:R-:W-:-:S03]  /*5360*/  DFMA R20, -R22, R20, R24 ;  /* 0x000000141614722b */ /* 0x008fc60000000118 */
[----:B------:R-:W3:Y:S04]  /*5370*/  LDG.E.64 R22, desc[UR8][R36.64+0x70] ;  /* 0x0000700824167981 */ /* 0x000ee8000c1e1b00 */
[----:B------:R-:W3:Y:S01]  /*5380*/  LDG.E.64 R24, desc[UR8][R34.64+0x70] ;  /* 0x0000700822187981 */ /* 0x000ee2000c1e1b00 */
[----:B------:R-:W-:Y:S01]  /*5390*/  VIADD R29, R29, 0x10 ;  /* 0x000000101d1d7836 */ /* 0x000fe20000000000 */
[----:B----4-:R-:W-:Y:S02]  /*53a0*/  DFMA R32, -R18, R32, R20 ;  /* 0x000000201220722b */ /* 0x010fe40000000114 */
[----:B------:R-:W4:Y:S04]  /*53b0*/  LDG.E.64 R18, desc[UR8][R36.64+0x78] ;  /* 0x0000780824127981 */ /* 0x000f28000c1e1b00 */
[----:B------:R-:W4:Y:S02]  /*53c0*/  LDG.E.64 R20, desc[UR8][R34.64+0x78] ;  /* 0x0000780822147981 */ /* 0x000f24000c1e1b00 */
[----:B--2---:R-:W-:Y:S01]  /*53d0*/  DFMA R26, -R30, R26, R32 ;  /* 0x0000001a1e1a722b */ /* 0x004fe20000000120 */
[----:B------:R-:W-:-:S07]  /*53e0*/  ISETP.NE.AND P0, PT, R29, R45, PT ;  /* 0x0000002d1d00720c */ /* 0x000fce0003f05270 */
[----:B---3--:R-:W-:Y:S01]  /*53f0*/  DFMA R22, -R24, R22, R26 ;  /* 0x000000161816722b */ /* 0x008fe2000000011a */
[----:B------:R-:W-:-:S07]  /*5400*/  IADD3 R0, PT, PT, R0, 0x10, RZ ;  /* 0x0000001000007810 */ /* 0x000fce0007ffe0ff */
[----:B----4-:R-:W-:Y:S01]  /*5410*/  DFMA R18, -R20, R18, R22 ;  /* 0x000000121412722b */ /* 0x010fe20000000116 */
[----:B------:R-:W-:Y:S10]  /*5420*/  @P0 BRA `(.L_x_74) ;  /* 0xfffffffc00200947 */ /* 0x000ff4000383ffff */
.L_x_73:
[----:B------:R-:W-:Y:S05]  /*5430*/  BSYNC.RECONVERGENT B2 ;  /* 0x0000000000027941 */ /* 0x000fea0003800200 */
.L_x_72:
        /* <DEDUP_REMOVED lines=36> */
.L_x_76:
[----:B------:R-:W-:Y:S05]  /*5680*/  BSYNC.RECONVERGENT B2 ;  /* 0x0000000000027941 */ /* 0x000fea0003800200 */
.L_x_75:
[----:B------:R-:W-:Y:S05]  /*5690*/  @!P1 BRA `(.L_x_71) ;  /* 0x0000000000ac9947 */ /* 0x000fea0003800000 */
[----:B------:R-:W-:Y:S01]  /*56a0*/  LOP3.LUT R29, R15, 0xffff, RZ, 0xc0, !PT ;  /* 0x0000ffff0f1d7812 */ /* 0x000fe200078ec0ff */
[----:B------:R-:W-:Y:S03]  /*56b0*/  BSSY.RECONVERGENT B2, `(.L_x_77) ;  /* 0x0000018000027945 */ /* 0x000fe60003800200 */
[C---:B------:R-:W-:Y:S02]  /*56c0*/  LOP3.LUT R20, R29.reuse, 0x7, RZ, 0xc0, !PT ;  /* 0x000000071d147812 */ /* 0x040fe400078ec0ff */
[----:B------:R-:W-:Y:S02]  /*56d0*/  LOP3.LUT R29, R29, 0x3, RZ, 0xc0, !PT ;  /* 0x000000031d1d7812 */ /* 0x000fe400078ec0ff */
[----:B------:R-:W-:Y:S02]  /*56e0*/  IADD3 R20, PT, PT, R20, -0x1, RZ ;  /* 0xffffffff14147810 */ /* 0x000fe40007ffe0ff */
[----:B------:R-:W-:-:S02]  /*56f0*/  ISETP.NE.AND P1, PT, R29, RZ, PT ;  /* 0x000000ff1d00720c */ /* 0x000fc40003f25270 */
[----:B------:R-:W-:-:S13]  /*5700*/  ISETP.GE.U32.AND P0, PT, R20, 0x3, PT ;  /* 0x000000031400780c */ /* 0x000fda0003f06070 */
[----:B------:R-:W-:Y:S05]  /*5710*/  @!P0 BRA `(.L_x_78) ;  /* 0x0000000000448947 */ /* 0x000fea0003800000 */
[----:B------:R-:W0:Y:S01]  /*5720*/  LDC.64 R26, c[0x0][0x390] ;  /* 0x0000e400ff1a7b82 */ /* 0x000e220000000a00 */
[----:B------:R-:W-:Y:S02]  /*5730*/  IMAD R21, R17, R44, R0 ;  /* 0x0000002c11157224 */ /* 0x000fe400078e0200 */
[----:B------:R-:W-:-:S05]  /*5740*/  IMAD.WIDE.U32 R22, R0, 0x8, R38 ;  /* 0x0000000800167825 */ /* 0x000fca00078e0026 */
[----:B------:R-:W2:Y:S04]  /*5750*/  LDG.E.64 R32, desc[UR8][R22.64] ;  /* 0x0000000816207981 */ /* 0x000ea8000c1e1b00 */
[----:B------:R-:W3:Y:S01]  /*5760*/  LDG.E.64 R34, desc[UR8][R22.64+0x18] ;  /* 0x0000180816227981 */ /* 0x000ee2000c1e1b00 */
[----:B0-----:R-:W-:-:S03]  /*5770*/  IMAD.WIDE R26, R21, 0x8, R26 ;  /* 0x00000008151a7825 */ /* 0x001fc600078e021a */
[----:B------:R-:W4:Y:S04]  /*5780*/  LDG.E.64 R20, desc[UR8][R22.64+0x8] ;  /* 0x0000080816147981 */ /* 0x000f28000c1e1b00 */
[----:B------:R-:W2:Y:S04]  /*5790*/  LDG.E.64 R30, desc[UR8][R26.64] ;  /* 0x000000081a1e7981 */ /* 0x000ea8000c1e1b00 */
[----:B------:R-:W4:Y:S04]  /*57a0*/  LDG.E.64 R24, desc[UR8][R26.64+0x8] ;  /* 0x000008081a187981 */ /* 0x000f28000c1e1b00 */
[----:B------:R-:W3:Y:S01]  /*57b0*/  LDG.E.64 R36, desc[UR8][R26.64+0x18] ;  /* 0x000018081a247981 */ /* 0x000ee2000c1e1b00 */
[----:B--2--5:R-:W-:-:S03]  /*57c0*/  DFMA R32, R32, -R30, R18 ;  /* 0x8000001e2020722b */ /* 0x024fc60000000012 */
[----:B------:R-:W2:Y:S04]  /*57d0*/  LDG.E.64 R18, desc[UR8][R22.64+0x10] ;  /* 0x0000100816127981 */ /* 0x000ea8000c1e1b00 */
[----:B------:R-:W2:Y:S01]  /*57e0*/  LDG.E.64 R30, desc[UR8][R26.64+0x10] ;  /* 0x000010081a1e7981 */ /* 0x000ea2000c1e1b00 */
[----:B----4-:R-:W-:Y:S01]  /*57f0*/  DFMA R20, R20, -R24, R32 ;  /* 0x800000181414722b */ /* 0x010fe20000000020 */
[----:B------:R-:W-:-:S07]  /*5800*/  VIADD R0, R0, 0x4 ;  /* 0x0000000400007836 */ /* 0x000fce0000000000 */
[----:B--2---:R-:W-:-:S08]  /*5810*/  DFMA R18, R18, -R30, R20 ;  /* 0x8000001e1212722b */ /* 0x004fd00000000014 */
[----:B---3--:R-:W-:-:S11]  /*5820*/  DFMA R18, R34, -R36, R18 ;  /* 0x800000242212722b */ /* 0x008fd60000000012 */
.L_x_78:
[----:B------:R-:W-:Y:S05]  /*5830*/  BSYNC.RECONVERGENT B2 ;  /* 0x0000000000027941 */ /* 0x000fea0003800200 */
.L_x_77:
[----:B------:R-:W-:Y:S05]  /*5840*/  @!P1 BRA `(.L_x_71) ;  /* 0x0000000000409947 */ /* 0x000fea0003800000 */
[----:B------:R-:W0:Y:S01]  /*5850*/  LDC.64 R22, c[0x0][0x390] ;  /* 0x0000e400ff167b82 */ /* 0x000e220000000a00 */
[----:B------:R-:W-:Y:S02]  /*5860*/  IMAD R25, R17, R44, R0 ;  /* 0x0000002c11197224 */ /* 0x000fe400078e0200 */
[----:B------:R-:W-:-:S04]  /*5870*/  IMAD.WIDE.U32 R20, R0, 0x8, R38 ;  /* 0x0000000800147825 */ /* 0x000fc800078e0026 */
[----:B0-----:R-:W-:Y:S02]  /*5880*/  IMAD.WIDE R22, R25, 0x8, R22 ;  /* 0x0000000819167825 */ /* 0x001fe400078e0216 */
[----:B------:R-:W2:Y:S04]  /*5890*/  LDG.E.64 R24, desc[UR8][R20.64] ;  /* 0x0000000814187981 */ /* 0x000ea8000c1e1b00 */
[----:B------:R-:W2:Y:S01]  /*58a0*/  LDG.E.64 R26, desc[UR8][R22.64] ;  /* 0x00000008161a7981 */ /* 0x000ea2000c1e1b00 */
[----:B------:R-:W-:Y:S01]  /*58b0*/  ISETP.NE.AND P0, PT, R29, 0x1, PT ;  /* 0x000000011d00780c */ /* 0x000fe20003f05270 */
[----:B--2--5:R-:W-:-:S12]  /*58c0*/  DFMA R18, -R26, R24, R18 ;  /* 0x000000181a12722b */ /* 0x024fd80000000112 */
[----:B------:R-:W-:Y:S05]  /*58d0*/  @!P0 BRA `(.L_x_71) ;  /* 0x00000000001c8947 */ /* 0x000fea0003800000 */
[----:B------:R-:W-:Y:S01]  /*58e0*/  ISETP.NE.AND P0, PT, R29, 0x2, PT ;  /* 0x000000021d00780c */ /* 0x000fe20003f05270 */
[----:B------:R-:W2:Y:S04]  /*58f0*/  LDG.E.64 R26, desc[UR8][R22.64+0x8] ;  /* 0x00000808161a7981 */ /* 0x000ea8000c1e1b00 */
[----:B------:R-:W2:Y:S08]  /*5900*/  LDG.E.64 R24, desc[UR8][R20.64+0x8] ;  /* 0x0000080814187981 */ /* 0x000eb0000c1e1b00 */
[----:B------:R-:W3:Y:S04]  /*5910*/  @P0 LDG.E.64 R30, desc[UR8][R22.64+0x10] ;  /* 0x00001008161e0981 */ /* 0x000ee8000c1e1b00 */
[----:B------:R-:W3:Y:S01]  /*5920*/  @P0 LDG.E.64 R32, desc[UR8][R20.64+0x10] ;  /* 0x0000100814200981 */ /* 0x000ee2000c1e1b00 */
[----:B--2---:R-:W-:-:S08]  /*5930*/  DFMA R18, -R26, R24, R18 ;  /* 0x000000181a12722b */ /* 0x004fd00000000112 */
[----:B---3--:R-:W-:-:S11]  /*5940*/  @P0 DFMA R18, -R30, R32, R18 ;  /* 0x000000201e12022b */ /* 0x008fd60000000112 */
.L_x_71:
[----:B------:R-:W-:Y:S05]  /*5950*/  BSYNC.RECONVERGENT B1 ;  /* 0x0000000000017941 */ /* 0x000fea0003800200 */
.L_x_70:
[----:B------:R-:W0:Y:S01]  /*5960*/  LDCU.64 UR4, c[0x0][0x390] ;  /* 0x00007200ff0477ac */ /* 0x000e220008000a00 */
[----:B------:R-:W-:Y:S01]  /*5970*/  IMAD R21, R17, R44, RZ ;  /* 0x0000002c11157224 */ /* 0x000fe200078e02ff */
[----:B------:R-:W-:-:S04]  /*5980*/  SHF.R.S32.HI R0, RZ, 0x1f, R28 ;  /* 0x0000001fff007819 */ /* 0x000fc8000001141c */
[----:B------:R-:W-:-:S04]  /*5990*/  IADD3 R20, P0, PT, R21, R28, RZ ;  /* 0x0000001c15147210 */ /* 0x000fc80007f1e0ff */
[----:B------:R-:W-:Y:S02]  /*59a0*/  LEA.HI.X.SX32 R21, R21, R0, 0x1, P0 ;  /* 0x0000000015157211 */ /* 0x000fe400000f0eff */
[----:B0-----:R-:W-:-:S04]  /*59b0*/  LEA R22, P0, R20, UR4, 0x3 ;  /* 0x0000000414167c11 */ /* 0x001fc8000f8018ff */
[----:B------:R-:W-:-:S06]  /*59c0*/  LEA.HI.X R23, R20, UR5, R21, 0x3, P0 ;  /* 0x0000000514177c11 */ /* 0x000fcc00080f1c15 */
[----:B------:R-:W2:Y:S01]  /*59d0*/  LDG.E.64 R22, desc[UR8][R22.64+-0x8] ;  /* 0xfffff80816167981 */ /* 0x000ea2000c1e1b00 */
[----:B------:R-:W-:Y:S01]  /*59e0*/  IMAD.MOV.U32 R24, RZ, RZ, 0x1 ;  /* 0x00000001ff187424 */ /* 0x000fe200078e00ff */
[----:B-----5:R-:W-:Y:S01]  /*59f0*/  FSETP.GEU.AND P1, PT, |R19|, 6.5827683646048100446e-37, PT ;  /* 0x036000001300780b */ /* 0x020fe20003f2e200 */
[----:B------:R-:W-:Y:S01]  /*5a00*/  BSSY.RECONVERGENT B1, `(.L_x_79) ;  /* 0x0000011000017945 */ /* 0x000fe20003800200 */
[----:B--2---:R-:W0:Y:S03]  /*5a10*/  MUFU.RCP64H R25, R23 ;  /* 0x0000001700197308 */ /* 0x004e260000001800 */
[----:B0-----:R-:W-:-:S08]  /*5a20*/  DFMA R20, -R22, R24, 1 ;  /* 0x3ff000001614742b */ /* 0x001fd00000000118 */
[----:B------:R-:W-:-:S08]  /*5a30*/  DFMA R20, R20, R20, R20 ;  /* 0x000000141414722b */ /* 0x000fd00000000014 */
[----:B------:R-:W-:-:S08]  /*5a40*/  DFMA R20, R24, R20, R24 ;  /* 0x000000141814722b */ /* 0x000fd00000000018 */
[----:B------:R-:W-:-:S08]  /*5a50*/  DFMA R26, -R22, R20, 1 ;  /* 0x3ff00000161a742b */ /* 0x000fd00000000114 */
[----:B------:R-:W-:-:S08]  /*5a60*/  DFMA R26, R20, R26, R20 ;  /* 0x0000001a141a722b */ /* 0x000fd00000000014 */
[----:B------:R-:W-:-:S08]  /*5a70*/  DMUL R24, R26, R18 ;  /* 0x000000121a187228 */ /* 0x000fd00000000000 */
        /* <DEDUP_REMOVED lines=8> */
[----:B----4-:R-:W-:Y:S05]  /*5b00*/  CALL.REL.NOINC `($__internal_0_$__cuda_sm20_div_rn_f64_full) ;  /* 0x0000000800747944 */ /* 0x010fea0003c00000 */
.L_x_80:
[----:B------:R-:W-:Y:S05]  /*5b10*/  BSYNC.RECONVERGENT B1 ;  /* 0x0000000000017941 */ /* 0x000fea0003800200 */
.L_x_79:
[----:B------:R-:W-:Y:S01]  /*5b20*/  IMAD.WIDE.U32 R18, R17, 0x8, R38 ;  /* 0x0000000811127825 */ /* 0x000fe200078e0026 */
[----:B------:R-:W-:Y:S02]  /*5b30*/  ISETP.GT.AND P0, PT, R28, 0x1, PT ;  /* 0x000000011c00780c */ /* 0x000fe40003f04270 */
[----:B------:R-:W-:Y:S01]  /*5b40*/  IADD3 R15, PT, PT, R15, 0x1, RZ ;  /* 0x000000010f0f7810 */ /* 0x000fe20007ffe0ff */
[----:B------:R-:W-:Y:S01]  /*5b50*/  VIADD R16, R16, 0x1 ;  /* 0x0000000110107836 */ /* 0x000fe20000000000 */
[----:B------:R0:W-:Y:S01]  /*5b60*/  STG.E.64 desc[UR8][R18.64], R36 ;  /* 0x0000002412007986 */ /* 0x0001e2000c101b08 */
[----:B------:R-:W-:-:S08]  /*5b70*/  VIADD R14, R14, 0x1 ;  /* 0x000000010e0e7836 */ /* 0x000fd00000000000 */
[----:B------:R-:W-:Y:S05]  /*5b80*/  @P0 BRA `(.L_x_81) ;  /* 0xfffffff400000947 */ /* 0x000fea000383ffff */
[----:B------:R-:W-:Y:S05]  /*5b90*/  BSYNC.RECONVERGENT B0 ;  /* 0x0000000000007941 */ /* 0x000fea0003800200 */
.L_x_69:
[----:B------:R-:W-:Y:S01]  /*5ba0*/  ISETP.GE.U32.AND P0, PT, R4, 0xf, PT ;  /* 0x0000000f0400780c */ /* 0x000fe20003f06070 */
[----:B------:R-:W-:Y:S01]  /*5bb0*/  BSSY.RECONVERGENT B0, `(.L_x_82) ;  /* 0x000003e000007945 */ /* 0x000fe20003800200 */
[----:B------:R-:W-:-:S11]  /*5bc0*/  IMAD.MOV.U32 R17, RZ, RZ, RZ ;  /* 0x000000ffff117224 */ /* 0x000fd600078e00ff */
[----:B------:R-:W-:Y:S05]  /*5bd0*/  @!P0 BRA `(.L_x_83) ;  /* 0x0000000000ec8947 */ /* 0x000fea0003800000 */
[----:B------:R-:W-:Y:S01]  /*5be0*/  BSSY.RECONVERGENT B1, `(.L_x_84) ;  /* 0x0000039000017945 */ /* 0x000fe20003800200 */
[----:B------:R-:W-:-:S07]  /*5bf0*/  MOV R17, RZ ;  /* 0x000000ff00117202 */ /* 0x000fce0000000f00 */
.L_x_85:
[C---:B------:R-:W-:Y:S01]  /*5c00*/  IMAD.WIDE.U32 R14, R17.reuse, 0x8, R38 ;  /* 0x00000008110e7825 */ /* 0x040fe200078e0026 */
[----:B------:R-:W1:Y:S04]  /*5c10*/  LDC R0, c[0x0][0x3b8] ;  /* 0x0000ee00ff007b82 */ /* 0x000e680000000800 */
[----:B0-----:R-:W2:Y:S04]  /*5c20*/  LDG.E.64 R18, desc[UR8][R14.64] ;  /* 0x000000080e127981 */ /* 0x001ea8000c1e1b00 */
[----:B------:R-:W0:Y:S01]  /*5c30*/  LDC.64 R20, c[0x0][0x388] ;  /* 0x0000e200ff147b82 */ /* 0x000e220000000a00 */
[----:B-1----:R-:W-:-:S04]  /*5c40*/  IMAD R23, R17, R0, R2 ;  /* 0x0000000011177224 */ /* 0x002fc800078e0202 */
[----:B0-----:R-:W-:-:S05]  /*5c50*/  IMAD.WIDE R20, R23, 0x8, R20 ;  /* 0x0000000817147825 */ /* 0x001fca00078e0214 */
[----:B--2---:R0:W-:Y:S04]  /*5c60*/  STG.E.64 desc[UR8][R20.64], R18 ;  /* 0x0000001214007986 */ /* 0x0041e8000c101b08 */
[----:B------:R-:W2:Y:S01]  /*5c70*/  LDG.E.64 R22, desc[UR8][R14.64+0x8] ;  /* 0x000008080e167981 */ /* 0x000ea2000c1e1b00 */
[----:B------:R-:W-:-:S05]  /*5c80*/  IMAD.WIDE R24, R0, 0x8, R20 ;  /* 0x0000000800187825 */ /* 0x000fca00078e0214 */
[----:B--2---:R1:W-:Y:S04]  /*5c90*/  STG.E.64 desc[UR8][R24.64], R22 ;  /* 0x0000001618007986 */ /* 0x0043e8000c101b08 */
[----:B------:R-:W2:Y:S01]  /*5ca0*/  LDG.E.64 R26, desc[UR8][R14.64+0x10] ;  /* 0x000010080e1a7981 */ /* 0x000ea2000c1e1b00 */
[----:B------:R-:W-:-:S05]  /*5cb0*/  IMAD.WIDE R28, R0, 0x8, R24 ;  /* 0x00000008001c7825 */ /* 0x000fca00078e0218 */
[----:B--2---:R2:W-:Y:S04]  /*5cc0*/  STG.E.64 desc[UR8][R28.64], R26 ;  /* 0x0000001a1c007986 */ /* 0x0045e8000c101b08 */
[----:B------:R-:W3:Y:S01]  /*5cd0*/  LDG.E.64 R30, desc[UR8][R14.64+0x18] ;  /* 0x000018080e1e7981 */ /* 0x000ee2000c1e1b00 */
[----:B------:R-:W-:-:S05]  /*5ce0*/  IMAD.WIDE R32, R0, 0x8, R28 ;  /* 0x0000000800207825 */ /* 0x000fca00078e021c */
[----:B---3--:R3:W-:Y:S04]  /*5cf0*/  STG.E.64 desc[UR8][R32.64], R30 ;  /* 0x0000001e20007986 */ /* 0x0087e8000c101b08 */
[----:B------:R-:W5:Y:S01]  /*5d00*/  LDG.E.64 R34, desc[UR8][R14.64+0x20] ;  /* 0x000020080e227981 */ /* 0x000f62000c1e1b00 */
[----:B0-----:R-:W-:-:S05]  /*5d10*/  IMAD.WIDE R18, R0, 0x8, R32 ;  /* 0x0000000800127825 */ /* 0x001fca00078e0220 */
[----:B-----5:R0:W-:Y:S04]  /*5d20*/  STG.E.64 desc[UR8][R18.64], R34 ;  /* 0x0000002212007986 */ /* 0x0201e8000c101b08 */
[----:B------:R-:W5:Y:S01]  /*5d30*/  LDG.E.64 R20, desc[UR8][R14.64+0x28] ;  /* 0x000028080e147981 */ /* 0x000f62000c1e1b00 */
[----:B-1----:R-:W-:-:S05]  /*5d40*/  IMAD.WIDE R22, R0, 0x8, R18 ;  /* 0x0000000800167825 */ /* 0x002fca00078e0212 */
[----:B-----5:R1:W-:Y:S04]  /*5d50*/  STG.E.64 desc[UR8][R22.64], R20 ;  /* 0x0000001416007986 */ /* 0x0203e8000c101b08 */
[----:B------:R-:W5:Y:S01]  /*5d60*/  LDG.E.64 R24, desc[UR8][R14.64+0x30] ;  /* 0x000030080e187981 */ /* 0x000f62000c1e1b00 */
[----:B--2---:R-:W-:-:S05]  /*5d70*/  IMAD.WIDE R26, R0, 0x8, R22 ;  /* 0x00000008001a7825 */ /* 0x004fca00078e0216 */
[----:B-----5:R2:W-:Y:S04]  /*5d80*/  STG.E.64 desc[UR8][R26.64], R24 ;  /* 0x000000181a007986 */ /* 0x0205e8000c101b08 */
[----:B------:R-:W5:Y:S01]  /*5d90*/  LDG.E.64 R28, desc[UR8][R14.64+0x38] ;  /* 0x000038080e1c7981 */ /* 0x000f62000c1e1b00 */
[----:B---3--:R-:W-:-:S05]  /*5da0*/  IMAD.WIDE R30, R0, 0x8, R26 ;  /* 0x00000008001e7825 */ /* 0x008fca00078e021a */
[----:B-----5:R3:W-:Y:S04]  /*5db0*/  STG.E.64 desc[UR8][R30.64], R28 ;  /* 0x0000001c1e007986 */ /* 0x0207e8000c101b08 */
        /* <DEDUP_REMOVED lines=21> */
[----:B------:R-:W2:Y:S01]  /*5f10*/  LDG.E.64 R24, desc[UR8][R14.64+0x78] ;  /* 0x000078080e187981 */ /* 0x000ea2000c1e1b00 */
[----:B---3--:R-:W-:-:S04]  /*5f20*/  IMAD.WIDE R26, R0, 0x8, R22 ;  /* 0x00000008001a7825 */ /* 0x008fc800078e0216 */
[----:B------:R-:W-:-:S05]  /*5f30*/  VIADD R17, R17, 0x10 ;  /* 0x0000001011117836 */ /* 0x000fca0000000000 */
[----:B------:R-:W-:Y:S01]  /*5f40*/  ISETP.NE.AND P0, PT, R17, R8, PT ;  /* 0x000000081100720c */ /* 0x000fe20003f05270 */
[----:B--2---:R0:W-:-:S12]  /*5f50*/  STG.E.64 desc[UR8][R26.64], R24 ;  /* 0x000000181a007986 */ /* 0x0041d8000c101b08 */
[----:B------:R-:W-:Y:S05]  /*5f60*/  @P0 BRA `(.L_x_85) ;  /* 0xfffffffc00240947 */ /* 0x000fea000383ffff */
[----:B------:R-:W-:Y:S05]  /*5f70*/  BSYNC.RECONVERGENT B1 ;  /* 0x0000000000017941 */ /* 0x000fea0003800200 */
.L_x_84:
[----:B------:R-:W-:-:S07]  /*5f80*/  IMAD.MOV.U32 R17, RZ, RZ, R8 ;  /* 0x000000ffff117224 */ /* 0x000fce00078e0008 */
.L_x_83:
[----:B------:R-:W-:Y:S05]  /*5f90*/  BSYNC.RECONVERGENT B0 ;  /* 0x0000000000007941 */ /* 0x000fea0003800200 */
.L_x_82:
[----:B------:R-:W-:Y:S01]  /*5fa0*/  ISETP.NE.AND P0, PT, R5, RZ, PT ;  /* 0x000000ff0500720c */ /* 0x000fe20003f05270 */
[----:B------:R-:W-:-:S12]  /*5fb0*/  BSSY.RECONVERGENT B0, `(.L_x_86) ;  /* 0x000004d000007945 */ /* 0x000fd80003800200 */
[----:B------:R-:W-:Y:S05]  /*5fc0*/  @!P0 BRA `(.L_x_87) ;  /* 0x00000004002c8947 */ /* 0x000fea0003800000 */
[----:B------:R-:W-:Y:S01]  /*5fd0*/  ISETP.GE.U32.AND P0, PT, R10, 0x7, PT ;  /* 0x000000070a00780c */ /* 0x000fe20003f06070 */
[----:B------:R-:W-:Y:S01]  /*5fe0*/  BSSY.RECONVERGENT B1, `(.L_x_88) ;  /* 0x0000020000017945 */ /* 0x000fe20003800200 */
[----:B------:R-:W-:-:S11]  /*5ff0*/  ISETP.NE.AND P1, PT, R6, RZ, PT ;  /* 0x000000ff0600720c */ /* 0x000fd60003f25270 */
[----:B------:R-:W-:Y:S05]  /*6000*/  @!P0 BRA `(.L_x_89) ;  /* 0x0000000000748947 */ /* 0x000fea0003800000 */
        /* <DEDUP_REMOVED lines=26> */
[----:B---3--:R-:W-:Y:S01]  /*61b0*/  IMAD.WIDE R30, R0, 0x8, R26 ;  /* 0x00000008001e7825 */ /* 0x008fe200078e021a */
[----:B------:R-:W-:-:S04]  /*61c0*/  IADD3 R17, PT, PT, R17, 0x8, RZ ;  /* 0x0000000811117810 */ /* 0x000fc80007ffe0ff */
[----:B--2---:R0:W-:Y:S03]  /*61d0*/  STG.E.64 desc[UR8][R30.64], R28 ;  /* 0x0000001c1e007986 */ /* 0x0041e6000c101b08 */
.L_x_89:
[----:B------:R-:W-:Y:S05]  /*61e0*/  BSYNC.RECONVERGENT B1 ;  /* 0x0000000000017941 */ /* 0x000fea0003800200 */
.L_x_88:
[----:B------:R-:W-:Y:S05]  /*61f0*/  @!P1 BRA `(.L_x_87) ;  /* 0x0000000000a09947 */ /* 0x000fea0003800000 */
[----:B------:R-:W-:Y:S01]  /*6200*/  ISETP.GE.U32.AND P0, PT, R11, 0x3, PT ;  /* 0x000000030b00780c */ /* 0x000fe20003f06070 */
[----:B------:R-:W-:Y:S01]  /*6210*/  BSSY.RECONVERGENT B1, `(.L_x_90) ;  /* 0x0000014000017945 */ /* 0x000fe20003800200 */
[----:B------:R-:W-:-:S11]  /*6220*/  ISETP.NE.AND P1, PT, R9, RZ, PT ;  /* 0x000000ff0900720c */ /* 0x000fd60003f25270 */
[----:B------:R-:W-:Y:S05]  /*6230*/  @!P0 BRA `(.L_x_91) ;  /* 0x0000000000448947 */ /* 0x000fea0003800000 */
[C---:B------:R-:W-:Y:S01]  /*6240*/  IMAD.WIDE.U32 R14, R17.reuse, 0x8, R38 ;  /* 0x00000008110e7825 */ /* 0x040fe200078e0026 */
[----:B0-----:R-:W0:Y:S04]  /*6250*/  LDC R33, c[0x0][0x3b8] ;  /* 0x0000ee00ff217b82 */ /* 0x001e280000000800 */
[----:B------:R-:W2:Y:S04]  /*6260*/  LDG.E.64 R18, desc[UR8][R14.64] ;  /* 0x000000080e127981 */ /* 0x000ea8000c1e1b00 */
[----:B------:R-:W1:Y:S01]  /*6270*/  LDC.64 R20, c[0x0][0x388] ;  /* 0x0000e200ff147b82 */ /* 0x000e620000000a00 */
[----:B0-----:R-:W-:-:S04]  /*6280*/  IMAD R27, R17, R33, R2 ;  /* 0x00000021111b7224 */ /* 0x001fc800078e0202 */
[----:B-1----:R-:W-:-:S05]  /*6290*/  IMAD.WIDE R26, R27, 0x8, R20 ;  /* 0x000000081b1a7825 */ /* 0x002fca00078e0214 */
[----:B--2---:R1:W-:Y:S04]  /*62a0*/  STG.E.64 desc[UR8][R26.64], R18 ;  /* 0x000000121a007986 */ /* 0x0043e8000c101b08 */
[----:B------:R-:W2:Y:S01]  /*62b0*/  LDG.E.64 R20, desc[UR8][R14.64+0x8] ;  /* 0x000008080e147981 */ /* 0x000ea2000c1e1b00 */
[----:B------:R-:W-:-:S05]  /*62c0*/  IMAD.WIDE R28, R33, 0x8, R26 ;  /* 0x00000008211c7825 */ /* 0x000fca00078e021a */
[----:B--2---:R1:W-:Y:S04]  /*62d0*/  STG.E.64 desc[UR8][R28.64], R20 ;  /* 0x000000141c007986 */ /* 0x0043e8000c101b08 */
[----:B------:R-:W2:Y:S01]  /*62e0*/  LDG.E.64 R22, desc[UR8][R14.64+0x10] ;  /* 0x000010080e167981 */ /* 0x000ea2000c1e1b00 */
[----:B------:R-:W-:-:S05]  /*62f0*/  IMAD.WIDE R30, R33, 0x8, R28 ;  /* 0x00000008211e7825 */ /* 0x000fca00078e021c */
[----:B--2---:R1:W-:Y:S04]  /*6300*/  STG.E.64 desc[UR8][R30.64], R22 ;  /* 0x000000161e007986 */ /* 0x0043e8000c101b08 */
[----:B------:R-:W2:Y:S01]  /*6310*/  LDG.E.64 R24, desc[UR8][R14.64+0x18] ;  /* 0x000018080e187981 */ /* 0x000ea2000c1e1b00 */
[----:B------:R-:W-:-:S04]  /*6320*/  IMAD.WIDE R32, R33, 0x8, R30 ;  /* 0x0000000821207825 */ /* 0x000fc800078e021e */
[----:B------:R-:W-:Y:S01]  /*6330*/  VIADD R17, R17, 0x4 ;  /* 0x0000000411117836 */ /* 0x000fe20000000000 */
[----:B--2---:R1:W-:Y:S06]  /*6340*/  STG.E.64 desc[UR8][R32.64], R24 ;  /* 0x0000001820007986 */ /* 0x0043ec000c101b08 */
.L_x_91:
[----:B------:R-:W-:Y:S05]  /*6350*/  BSYNC.RECONVERGENT B1 ;  /* 0x0000000000017941 */ /* 0x000fea0003800200 */
.L_x_90:
[----:B------:R-:W-:Y:S05]  /*6360*/  @!P1 BRA `(.L_x_87) ;  /* 0x0000000000449947 */ /* 0x000fea0003800000 */
[----:B------:R-:W-:Y:S01]  /*6370*/  IMAD.WIDE.U32 R14, R17, 0x8, R38 ;  /* 0x00000008110e7825 */ /* 0x000fe200078e0026 */
[----:B01----:R-:W0:Y:S04]  /*6380*/  LDC R23, c[0x0][0x3b8] ;  /* 0x0000ee00ff177b82 */ /* 0x003e280000000800 */
[----:B------:R-:W2:Y:S01]  /*6390*/  LDG.E.64 R18, desc[UR8][R14.64] ;  /* 0x000000080e127981 */ /* 0x000ea2000c1e1b00 */
[----:B------:R-:W-:-:S03]  /*63a0*/  ISETP.NE.AND P0, PT, R9, 0x1, PT ;  /* 0x000000010900780c */ /* 0x000fc60003f05270 */
[----:B------:R-:W1:Y:S01]  /*63b0*/  LDC.64 R20, c[0x0][0x388] ;  /* 0x0000e200ff147b82 */ /* 0x000e620000000a00 */
[----:B0-----:R-:W-:-:S04]  /*63c0*/  IMAD R17, R17, R23, R2 ;  /* 0x0000001711117224 */ /* 0x001fc800078e0202 */
[----:B-1----:R-:W-:-:S05]  /*63d0*/  IMAD.WIDE R20, R17, 0x8, R20 ;  /* 0x0000000811147825 */ /* 0x002fca00078e0214 */
[----:B--2---:R2:W-:Y:S01]  /*63e0*/  STG.E.64 desc[UR8][R20.64], R18 ;  /* 0x0000001214007986 */ /* 0x0045e2000c101b08 */
[----:B------:R-:W-:Y:S05]  /*63f0*/  @!P0 BRA `(.L_x_87) ;  /* 0x0000000000208947 */ /* 0x000fea0003800000 */
[----:B------:R-:W3:Y:S01]  /*6400*/  LDG.E.64 R16, desc[UR8][R14.64+0x8] ;  /* 0x000008080e107981 */ /* 0x000ee2000c1e1b00 */
[----:B--2---:R-:W-:Y:S01]  /*6410*/  IMAD.WIDE R20, R23, 0x8, R20 ;  /* 0x0000000817147825 */ /* 0x004fe200078e0214 */
[----:B------:R-:W-:-:S04]  /*6420*/  ISETP.NE.AND P0, PT, R9, 0x2, PT ;  /* 0x000000020900780c */ /* 0x000fc80003f05270 */
[----:B---3--:R3:W-:Y:S09]  /*6430*/  STG.E.64 desc[UR8][R20.64], R16 ;  /* 0x0000001014007986 */ /* 0x0087f2000c101b08 */
[----:B------:R-:W-:Y:S05]  /*6440*/  @!P0 BRA `(.L_x_87) ;  /* 0x00000000000c8947 */ /* 0x000fea0003800000 */
[----:B------:R-:W2:Y:S01]  /*6450*/  LDG.E.64 R14, desc[UR8][R14.64+0x10] ;  /* 0x000010080e0e7981 */ /* 0x000ea2000c1e1b00 */
[----:B---3--:R-:W-:-:S05]  /*6460*/  IMAD.WIDE R16, R23, 0x8, R20 ;  /* 0x0000000817107825 */ /* 0x008fca00078e0214 */
[----:B--2---:R0:W-:Y:S02]  /*6470*/  STG.E.64 desc[UR8][R16.64], R14 ;  /* 0x0000000e10007986 */ /* 0x0041e4000c101b08 */
.L_x_87:
[----:B------:R-:W-:Y:S05]  /*6480*/  BSYNC.RECONVERGENT B0 ;  /* 0x0000000000007941 */ /* 0x000fea0003800200 */
.L_x_86:
[----:B------:R-:W5:Y:S01]  /*6490*/  LDCU UR4, c[0x0][0x3b8] ;  /* 0x00007700ff0477ac */ /* 0x000f620008000800 */
[----:B----4-:R-:W-:-:S05]  /*64a0*/  IMAD.IADD R2, R3, 0x1, R2 ;  /* 0x0000000103027824 */ /* 0x010fca00078e0202 */
[----:B-----5:R-:W-:-:S13]  /*64b0*/  ISETP.GE.AND P0, PT, R2, UR4, PT ;  /* 0x0000000402007c0c */ /* 0x020fda000bf06270 */
[----:B------:R-:W-:Y:S05]  /*64c0*/  @!P0 BRA `(.L_x_92) ;  /* 0xffffffd000048947 */ /* 0x000fea000383ffff */
[----:B------:R-:W-:Y:S05]  /*64d0*/  EXIT ;  /* 0x000000000000794d */ /* 0x000fea0003800000 */
        .weak           $__internal_0_$__cuda_sm20_div_rn_f64_full
        .type           $__internal_0_$__cuda_sm20_div_rn_f64_full,@function
        .size           $__internal_0_$__cuda_sm20_div_rn_f64_full,(.L_x_99 - $__internal_0_$__cuda_sm20_div_rn_f64_full)
$__internal_0_$__cuda_sm20_div_rn_f64_full:
[C---:B------:R-:W-:Y:S01]  /*64e0*/  FSETP.GEU.AND P0, PT, |R23|.reuse, 1.469367938527859385e-39, PT ;  /* 0x001000001700780b */ /* 0x040fe20003f0e200 */
[----:B------:R-:W-:Y:S01]  /*64f0*/  IMAD.MOV.U32 R26, RZ, RZ, 0x1 ;  /* 0x00000001ff1a7424 */ /* 0x000fe200078e00ff */
[----:B------:R-:W-:Y:S01]  /*6500*/  LOP3.LUT R20, R23, 0x800fffff, RZ, 0xc0, !PT ;  /* 0x800fffff17147812 */ /* 0x000fe200078ec0ff */
[----:B------:R-:W-:Y:S01]  /*6510*/  IMAD.MOV.U32 R31, RZ, RZ, 0x1ca00000 ;  /* 0x1ca00000ff1f7424 */ /* 0x000fe200078e00ff */
[C---:B------:R-:W-:Y:S01]  /*6520*/  FSETP.GEU.AND P4, PT, |R25|.reuse, 1.469367938527859385e-39, PT ;  /* 0x001000001900780b */ /* 0x040fe20003f8e200 */
[----:B------:R-:W-:Y:S01]  /*6530*/  BSSY.RECONVERGENT B3, `(.L_x_93) ;  /* 0x0000052000037945 */ /* 0x000fe20003800200 */
[----:B------:R-:W-:Y:S02]  /*6540*/  LOP3.LUT R21, R20, 0x3ff00000, RZ, 0xfc, !PT ;  /* 0x3ff0000014157812 */ /* 0x000fe400078efcff */
[----:B------:R-:W-:Y:S02]  /*6550*/  MOV R20, R22 ;  /* 0x0000001600147202 */ /* 0x000fe40000000f00 */
[----:B------:R-:W-:-:S02]  /*6560*/  LOP3.LUT R32, R25, 0x7ff00000, RZ, 0xc0, !PT ;  /* 0x7ff0000019207812 */ /* 0x000fc400078ec0ff */
[----:B------:R-:W-:Y:S01]  /*6570*/  LOP3.LUT R33, R23, 0x7ff00000, RZ, 0xc0, !PT ;  /* 0x7ff0000017217812 */ /* 0x000fe200078ec0ff */
[----:B------:R-:W-:-:S03]  /*6580*/  @!P0 DMUL R20, R22, 8.98846567431157953865e+307 ;  /* 0x7fe0000016148828 */ /* 0x000fc60000000000 */
[C---:B------:R-:W-:Y:S02]  /*6590*/  ISETP.GE.U32.AND P3, PT, R32.reuse, R33, PT ;  /* 0x000000212000720c */ /* 0x040fe40003f66070 */
[----:B------:R-:W-:Y:S01]  /*65a0*/  @!P4 LOP3.LUT R19, R23, 0x7ff00000, RZ, 0xc0, !PT ;  /* 0x7ff000001713c812 */ /* 0x000fe200078ec0ff */
[----:B------:R-:W0:Y:S03]  /*65b0*/  MUFU.RCP64H R27, R21 ;  /* 0x00000015001b7308 */ /* 0x000e260000001800 */
[----:B------:R-:W-:Y:S02]  /*65c0*/  @!P4 ISETP.GE.U32.AND P5, PT, R32, R19, PT ;  /* 0x000000132000c20c */ /* 0x000fe40003fa6070 */
[----:B------:R-:W-:Y:S02]  /*65d0*/  SEL R19, R31, 0x63400000, !P3 ;  /* 0x634000001f137807 */ /* 0x000fe40005800000 */
[----:B------:R-:W-:-:S02]  /*65e0*/  @!P0 LOP3.LUT R33, R21, 0x7ff00000, RZ, 0xc0, !PT ;  /* 0x7ff0000015218812 */ /* 0x000fc400078ec0ff */
[----:B------:R-:W-:Y:S01]  /*65f0*/  LOP3.LUT R19, R19, 0x800fffff, R25, 0xf8, !PT ;  /* 0x800fffff13137812 */ /* 0x000fe200078ef819 */
[----:B0-----:R-:W-:-:S08]  /*6600*/  DFMA R34, R26, -R20, 1 ;  /* 0x3ff000001a22742b */ /* 0x001fd00000000814 */
[----:B------:R-:W-:-:S08]  /*6610*/  DFMA R34, R34, R34, R34 ;  /* 0x000000222222722b */ /* 0x000fd00000000022 */
[----:B------:R-:W-:Y:S01]  /*6620*/  DFMA R26, R26, R34, R26 ;  /* 0x000000221a1a722b */ /* 0x000fe2000000001a */
[----:B------:R-:W-:Y:S01]  /*6630*/  @!P4 SEL R35, R31, 0x63400000, !P5 ;  /* 0x634000001f23c807 */ /* 0x000fe20006800000 */
[----:B------:R-:W-:-:S03]  /*6640*/  @!P4 IMAD.MOV.U32 R34, RZ, RZ, RZ ;  /* 0x000000ffff22c224 */ /* 0x000fc600078e00ff */
[----:B------:R-:W-:-:S03]  /*6650*/  @!P4 LOP3.LUT R18, R35, 0x80000000, R25, 0xf8, !PT ;  /* 0x800000002312c812 */ /* 0x000fc600078ef819 */
[----:B------:R-:W-:Y:S01]  /*6660*/  DFMA R36, R26, -R20, 1 ;  /* 0x3ff000001a24742b */ /* 0x000fe20000000814 */
[----:B------:R-:W-:Y:S02]  /*6670*/  @!P4 LOP3.LUT R35, R18, 0x100000, RZ, 0xfc, !PT ;  /* 0x001000001223c812 */ /* 0x000fe400078efcff */
[----:B------:R-:W-:-:S05]  /*6680*/  MOV R18, R24 ;  /* 0x0000001800127202 */ /* 0x000fca0000000f00 */
[----:B------:R-:W-:Y:S02]  /*6690*/  DFMA R36, R26, R36, R26 ;  /* 0x000000241a24722b */ /* 0x000fe4000000001a */
[----:B------:R-:W-:-:S08]  /*66a0*/  @!P4 DFMA R18, R18, 2, -R34 ;  /* 0x400000001212c82b */ /* 0x000fd00000000822 */
[----:B------:R-:W-:-:S08]  /*66b0*/  DMUL R34, R36, R18 ;  /* 0x0000001224227228 */ /* 0x000fd00000000000 */
[----:B------:R-:W-:-:S08]  /*66c0*/  DFMA R26, R34, -R20, R18 ;  /* 0x80000014221a722b */ /* 0x000fd00000000012 */
[----:B------:R-:W-:Y:S01]  /*66d0*/  DFMA R26, R36, R26, R34 ;  /* 0x0000001a241a722b */ /* 0x000fe20000000022 */
[----:B------:R-:W-:Y:S01]  /*66e0*/  IMAD.MOV.U32 R34, RZ, RZ, R32 ;  /* 0x000000ffff227224 */ /* 0x000fe200078e0020 */
[----:B------:R-:W-:Y:S01]  /*66f0*/  @!P4 LOP3.LUT R34, R19, 0x7ff00000, RZ, 0xc0, !PT ;  /* 0x7ff000001322c812 */ /* 0x000fe200078ec0ff */
[----:B------:R-:W-:-:S03]  /*6700*/  VIADD R36, R33, 0xffffffff ;  /* 0xffffffff21247836 */ /* 0x000fc60000000000 */
[----:B------:R-:W-:-:S04]  /*6710*/  IADD3 R35, PT, PT, R34, -0x1, RZ ;  /* 0xffffffff22237810 */ /* 0x000fc80007ffe0ff */
[----:B------:R-:W-:-:S04]  /*6720*/  ISETP.GT.U32.AND P0, PT, R35, 0x7feffffe, PT ;  /* 0x7feffffe2300780c */ /* 0x000fc80003f04070 */
[----:B------:R-:W-:-:S13]  /*6730*/  ISETP.GT.U32.OR P0, PT, R36, 0x7feffffe, P0 ;  /* 0x7feffffe2400780c */ /* 0x000fda0000704470 */
[----:B------:R-:W-:Y:S05]  /*6740*/  @P0 BRA `(.L_x_94) ;  /* 0x00000000006c0947 */ /* 0x000fea0003800000 */
[----:B------:R-:W-:-:S04]  /*6750*/  LOP3.LUT R25, R23, 0x7ff00000, RZ, 0xc0, !PT ;  /* 0x7ff0000017197812 */ /* 0x000fc800078ec0ff */
[CC--:B------:R-:W-:Y:S02]  /*6760*/  VIADDMNMX R24, R32.reuse, -R25.reuse, 0xb9600000, !PT ;  /* 0xb960000020187446 */ /* 0x0c0fe40007800919 */
[----:B------:R-:W-:Y:S01]  /*6770*/  ISETP.GE.U32.AND P0, PT, R32, R25, PT ;  /* 0x000000192000720c */ /* 0x000fe20003f06070 */
[----:B------:R-:W-:Y:S01]  /*6780*/  IMAD.MOV.U32 R32, RZ, RZ, RZ ;  /* 0x000000ffff207224 */ /* 0x000fe200078e00ff */
[----:B------:R-:W-:Y:S02]  /*6790*/  VIMNMX R24, PT, PT, R24, 0x46a00000, PT ;  /* 0x46a0000018187848 */ /* 0x000fe40003fe0100 */
[----:B------:R-:W-:-:S05]  /*67a0*/  SEL R31, R31, 0x63400000, !P0 ;  /* 0x634000001f1f7807 */ /* 0x000fca0004000000 */
[----:B------:R-:W-:-:S05]  /*67b0*/  IMAD.IADD R24, R24, 0x1, -R31 ;  /* 0x0000000118187824 */ /* 0x000fca00078e0a1f */
[----:B------:R-:W-:-:S06]  /*67c0*/  IADD3 R33, PT, PT, R24, 0x7fe00000, RZ ;  /* 0x7fe0000018217810 */ /* 0x000fcc0007ffe0ff */
[----:B------:R-:W-:-:S10]  /*67d0*/  DMUL R36, R26, R32 ;  /* 0x000000201a247228 */ /* 0x000fd40000000000 */
[----:B------:R-:W-:-:S13]  /*67e0*/  FSETP.GTU.AND P0, PT, |R37|, 1.469367938527859385e-39, PT ;  /* 0x001000002500780b */ /* 0x000fda0003f0c200 */
[----:B------:R-:W-:Y:S05]  /*67f0*/  @P0 BRA `(.L_x_95) ;  /* 0x0000000000940947 */ /* 0x000fea0003800000 */
[----:B------:R-:W-:Y:S01]  /*6800*/  DFMA R18, R26, -R20, R18 ;  /* 0x800000141a12722b */ /* 0x000fe20000000012 */
[----:B------:R-:W-:-:S09]  /*6810*/  IMAD.MOV.U32 R32, RZ, RZ, RZ ;  /* 0x000000ffff207224 */ /* 0x000fd200078e00ff */
[C---:B------:R-:W-:Y:S02]  /*6820*/  FSETP.NEU.AND P0, PT, R19.reuse, RZ, PT ;  /* 0x000000ff1300720b */ /* 0x040fe40003f0d000 */
[----:B------:R-:W-:-:S04]  /*6830*/  LOP3.LUT R22, R19, 0x80000000, R23, 0x48, !PT ;  /* 0x8000000013167812 */ /* 0x000fc800078e4817 */
[----:B------:R-:W-:-:S07]  /*6840*/  LOP3.LUT R33, R22, R33, RZ, 0xfc, !PT ;  /* 0x0000002116217212 */ /* 0x000fce00078efcff */
[----:B------:R-:W-:Y:S05]  /*6850*/  @!P0 BRA `(.L_x_95) ;  /* 0x00000000007c8947 */ /* 0x000fea0003800000 */
[C---:B------:R-:W-:Y:S01]  /*6860*/  IADD3 R19, PT, PT, -R24.reuse, RZ, RZ ;  /* 0x000000ff18137210 */ /* 0x040fe20007ffe1ff */
[----:B------:R-:W-:Y:S01]  /*6870*/  IMAD.MOV.U32 R18, RZ, RZ, RZ ;  /* 0x000000ffff127224 */ /* 0x000fe200078e00ff */
[----:B------:R-:W-:-:S05]  /*6880*/  IADD3 R24, PT, PT, -R24, -0x43300000, RZ ;  /* 0xbcd0000018187810 */ /* 0x000fca0007ffe1ff */
[----:B------:R-:W-:Y:S02]  /*6890*/  DFMA R18, R36, -R18, R26 ;  /* 0x800000122412722b */ /* 0x000fe4000000001a */
[----:B------:R-:W-:-:S08]  /*68a0*/  DMUL.RP R26, R26, R32 ;  /* 0x000000201a1a7228 */ /* 0x000fd00000008000 */
[----:B------:R-:W-:Y:S02]  /*68b0*/  FSETP.NEU.AND P0, PT, |R19|, R24, PT ;  /* 0x000000181300720b */ /* 0x000fe40003f0d200 */
[----:B------:R-:W-:Y:S02]  /*68c0*/  LOP3.LUT R19, R27, R22, RZ, 0x3c, !PT ;  /* 0x000000161b137212 */ /* 0x000fe400078e3cff */
[----:B------:R-:W-:Y:S02]  /*68d0*/  FSEL R36, R26, R36, !P0 ;  /* 0x000000241a247208 */ /* 0x000fe40004000000 */
[----:B------:R-:W-:Y:S01]  /*68e0*/  FSEL R37, R19, R37, !P0 ;  /* 0x0000002513257208 */ /* 0x000fe20004000000 */
[----:B------:R-:W-:Y:S06]  /*68f0*/  BRA `(.L_x_95) ;  /* 0x0000000000547947 */ /* 0x000fec0003800000 */
.L_x_94:
[----:B------:R-:W-:-:S14]  /*6900*/  DSETP.NAN.AND P0, PT, R24, R24, PT ;  /* 0x000000181800722a */ /* 0x000fdc0003f08000 */
[----:B------:R-:W-:Y:S05]  /*6910*/  @P0 BRA `(.L_x_96) ;  /* 0x0000000000440947 */ /* 0x000fea0003800000 */
[----:B------:R-:W-:-:S14]  /*6920*/  DSETP.NAN.AND P0, PT, R22, R22, PT ;  /* 0x000000161600722a */ /* 0x000fdc0003f08000 */
[----:B------:R-:W-:Y:S05]  /*6930*/  @P0 BRA `(.L_x_97) ;  /* 0x0000000000300947 */ /* 0x000fea0003800000 */
[----:B------:R-:W-:Y:S01]  /*6940*/  ISETP.NE.AND P0, PT, R34, R33, PT ;  /* 0x000000212200720c */ /* 0x000fe20003f05270 */
[----:B------:R-:W-:Y:S01]  /*6950*/  IMAD.MOV.U32 R36, RZ, RZ, 0x0 ;  /* 0x00000000ff247424 */ /* 0x000fe200078e00ff */
[----:B------:R-:W-:-:S11]  /*6960*/  MOV R37, 0xfff80000 ;  /* 0xfff8000000257802 */ /* 0x000fd60000000f00 */
[----:B------:R-:W-:Y:S05]  /*6970*/  @!P0 BRA `(.L_x_95) ;  /* 0x0000000000348947 */ /* 0x000fea0003800000 */
[----:B------:R-:W-:Y:S02]  /*6980*/  ISETP.NE.AND P0, PT, R34, 0x7ff00000, PT ;  /* 0x7ff000002200780c */ /* 0x000fe40003f05270 */
[----:B------:R-:W-:Y:S02]  /*6990*/  LOP3.LUT R37, R25, 0x80000000, R23, 0x48, !PT ;  /* 0x8000000019257812 */ /* 0x000fe400078e4817 */
[----:B------:R-:W-:-:S13]  /*69a0*/  ISETP.EQ.OR P0, PT, R33, RZ, !P0 ;  /* 0x000000ff2100720c */ /* 0x000fda0004702670 */
[----:B------:R-:W-:Y:S01]  /*69b0*/  @P0 LOP3.LUT R18, R37, 0x7ff00000, RZ, 0xfc, !PT ;  /* 0x7ff0000025120812 */ /* 0x000fe200078efcff */
[----:B------:R-:W-:Y:S02]  /*69c0*/  @!P0 IMAD.MOV.U32 R36, RZ, RZ, RZ ;  /* 0x000000ffff248224 */ /* 0x000fe400078e00ff */
[----:B------:R-:W-:Y:S01]  /*69d0*/  @P0 IMAD.MOV.U32 R36, RZ, RZ, RZ ;  /* 0x000000ffff240224 */ /* 0x000fe200078e00ff */
[----:B------:R-:W-:Y:S01]  /*69e0*/  @P0 MOV R37, R18 ;  /* 0x0000001200250202 */ /* 0x000fe20000000f00 */
[----:B------:R-:W-:Y:S06]  /*69f0*/  BRA `(.L_x_95) ;  /* 0x0000000000147947 */ /* 0x000fec0003800000 */
.L_x_97:
[----:B------:R-:W-:Y:S01]  /*6a00*/  LOP3.LUT R37, R23, 0x80000, RZ, 0xfc, !PT ;  /* 0x0008000017257812 */ /* 0x000fe200078efcff */
[----:B------:R-:W-:Y:S01]  /*6a10*/  IMAD.MOV.U32 R36, RZ, RZ, R22 ;  /* 0x000000ffff247224 */ /* 0x000fe200078e0016 */
[----:B------:R-:W-:Y:S06]  /*6a20*/  BRA `(.L_x_95) ;  /* 0x0000000000087947 */ /* 0x000fec0003800000 */
.L_x_96:
[----:B------:R-:W-:Y:S01]  /*6a30*/  LOP3.LUT R37, R25, 0x80000, RZ, 0xfc, !PT ;  /* 0x0008000019257812 */ /* 0x000fe200078efcff */
[----:B------:R-:W-:-:S07]  /*6a40*/  IMAD.MOV.U32 R36, RZ, RZ, R24 ;  /* 0x000000ffff247224 */ /* 0x000fce00078e0018 */
.L_x_95:
[----:B------:R-:W-:Y:S05]  /*6a50*/  BSYNC.RECONVERGENT B3 ;  /* 0x0000000000037941 */ /* 0x000fea0003800200 */
.L_x_93:
[----:B------:R-:W-:Y:S01]  /*6a60*/  MOV R18, R0 ;  /* 0x0000000000127202 */ /* 0x000fe20000000f00 */
[----:B------:R-:W-:-:S04]  /*6a70*/  IMAD.MOV.U32 R19, RZ, RZ, 0x0 ;  /* 0x00000000ff137424 */ /* 0x000fc800078e00ff */
[----:B------:R-:W-:Y:S05]  /*6a80*/  RET.REL.NODEC R18 `(_Z6invertPKdPdS1_PiS1_S1_S1_i) ;  /* 0xffffff94125c7950 */ /* 0x000fea0003c3ffff */
.L_x_98:
[----:B------:R-:W-:-:S00]  /*6a90*/  BRA `(.L_x_98) ;  /* 0xfffffffc00fc7947 */ /* 0x000fc0000383ffff */
[----:B------:R-:W-:-:S00]  /*6aa0*/  NOP ;  /* 0x0000000000007918 */ /* 0x000fc00000000000 */
        /* <DEDUP_REMOVED lines=13> */
.L_x_99:


//--------------------- .nv.shared._Z6invertPKdPdS1_PiS1_S1_S1_i --------------------------
	.section	.nv.shared._Z6invertPKdPdS1_PiS1_S1_S1_i,"aw",@nobits
	.sectionflags	@""
	.align	8
.nv.shared._Z6invertPKdPdS1_PiS1_S1_S1_i:
	.zero		1032


//--------------------- .nv.shared.reserved.0     --------------------------
	.section	.nv.shared.reserved.0,"aw",@nobits
	.weak		__nv_reservedSMEM_offset_0_alias
	.size		__nv_reservedSMEM_offset_0_alias, 0, 64
	.other		__nv_reservedSMEM_offset_0_alias,@"STO_CUDA_RESERVED_SHARED STV_DEFAULT"
__nv_reservedSMEM_offset_0_alias:
	.zero		0
	.zero		64


//--------------------- .nv.constant0._Z6invertPKdPdS1_PiS1_S1_S1_i --------------------------
	.section	.nv.constant0._Z6invertPKdPdS1_PiS1_S1_S1_i,"a",@progbits
	.sectionflags	@""
	.align	4
.nv.constant0._Z6invertPKdPdS1_PiS1_S1_S1_i:
	.zero		956


//--------------------- SYMBOLS --------------------------

	.type		.nv.reservedSmem.offset0,@object
	.size		.nv.reservedSmem.offset0,0x4
	.type		.nv.reservedSmem.cap,@object
	.size		.nv.reservedSmem.cap,0x4
